	.target	sm_90a

	.elftype	@"ET_EXEC"


//--------------------- .note.nv.tkinfo           --------------------------
	.section	.note.nv.tkinfo,"",@"SHT_NOTE"
	.sectionflags	@"SHF_NOTE_NV_TKINFO"
	.tkinfo
        /*0018*/ 	.word	0x00000002
        /*0030*/ 	.string	""
        /*0030*/ 	.string	"ptxas"
        /*0030*/ 	.string	"Cuda compilation tools, release 13.0, V13.0.88"
        /*0030*/ 	.string	"Build cuda_13.0.r13.0/compiler.36424714_0"
        /*0030*/ 	.string	"-arch sm_90a -m 64 "



//--------------------- .note.nv.cuinfo           --------------------------
	.section	.note.nv.cuinfo,"",@"SHT_NOTE"
	.sectionflags	@"SHF_NOTE_NV_CUINFO"
        /*0018*/ 	.short	0x0002
        /*001a*/ 	.short	0x005a
        /*001c*/ 	.short	0x0082
	.zero		2


//--------------------- .nv.info                  --------------------------
	.section	.nv.info,"",@"SHT_CUDA_INFO"
	.align	4


	//----- nvinfo : EIATTR_REGCOUNT
	.align		4
        /*0000*/ 	.byte	0x04, 0x2f
        /*0002*/ 	.short	(.L_12 - .L_11)
	.align		4
.L_11:
        /*0004*/ 	.word	index@(_ZN7cutlass13device_kernelINS_4gemm6kernel13GemmUniversalIN4cute5tupleIJiiiiEEENS1_10collective13CollectiveMmaINS1_37MainloopSm90TmaGmmaWarpSpecializedFP8ILi8ENS5_IJNS4_1CILi1EEESB_SB_EEENS1_35KernelTmaWarpSpecializedCooperativeEEENS5_IJNSA_ILi256EEENSA_ILi176EEENSA_ILi64EEEEEENS_12float_e4m3_tENS5_IJlSB_lEEESJ_SK_NS4_8TiledMMAINS4_8MMA_AtomIJNS4_4SM904GMMA30MMA_64x16x32_F32E4M3E4M3_SS_TNILNSO_7ScaleInE1ELSQ_1EEEEEENS4_6LayoutINS5_IJNSA_ILi2EEESB_SB_EEENS5_IJSB_NSA_ILi0EEESW_EEEEENS5_IJNS4_10UnderscoreESZ_SZ_EEEEENS4_13SM90_TMA_LOADENS4_14ComposedLayoutINS4_7SwizzleILi2ELi4ELi3EEENS4_18smem_ptr_flag_bitsILi8EEENST_INS5_IJNSA_ILi8EEESH_EEENS5_IJSH_SB_EEEEEEEvNS4_8identityES12_S1C_vS1D_EENS_8epilogue10collective6detail29Sm90TmaWarpSpecializedAdapterINS1G_15DefaultEpilogueISJ_SK_SK_NS1F_6thread17LinearCombinationISJ_Li1EffLNS1K_9ScaleType4KindE0ELNS_15FloatRoundStyleE2ESJ_EENS1_15EpilogueDefaultEEEEEvvEEEEvNT_6ParamsE)
        /*0008*/ 	.word	0x000000a8


	//----- nvinfo : EIATTR_FRAME_SIZE
	.align		4
.L_12:
        /*000c*/ 	.byte	0x04, 0x11
        /*000e*/ 	.short	(.L_14 - .L_13)
	.align		4
.L_13:
        /*0010*/ 	.word	index@(_ZN7cutlass13device_kernelINS_4gemm6kernel13GemmUniversalIN4cute5tupleIJiiiiEEENS1_10collective13CollectiveMmaINS1_37MainloopSm90TmaGmmaWarpSpecializedFP8ILi8ENS5_IJNS4_1CILi1EEESB_SB_EEENS1_35KernelTmaWarpSpecializedCooperativeEEENS5_IJNSA_ILi256EEENSA_ILi176EEENSA_ILi64EEEEEENS_12float_e4m3_tENS5_IJlSB_lEEESJ_SK_NS4_8TiledMMAINS4_8MMA_AtomIJNS4_4SM904GMMA30MMA_64x16x32_F32E4M3E4M3_SS_TNILNSO_7ScaleInE1ELSQ_1EEEEEENS4_6LayoutINS5_IJNSA_ILi2EEESB_SB_EEENS5_IJSB_NSA_ILi0EEESW_EEEEENS5_IJNS4_10UnderscoreESZ_SZ_EEEEENS4_13SM90_TMA_LOADENS4_14ComposedLayoutINS4_7SwizzleILi2ELi4ELi3EEENS4_18smem_ptr_flag_bitsILi8EEENST_INS5_IJNSA_ILi8EEESH_EEENS5_IJSH_SB_EEEEEEEvNS4_8identityES12_S1C_vS1D_EENS_8epilogue10collective6detail29Sm90TmaWarpSpecializedAdapterINS1G_15DefaultEpilogueISJ_SK_SK_NS1F_6thread17LinearCombinationISJ_Li1EffLNS1K_9ScaleType4KindE0ELNS_15FloatRoundStyleE2ESJ_EENS1_15EpilogueDefaultEEEEEvvEEEEvNT_6ParamsE)
        /*0014*/ 	.word	0x00000298


	//----- nvinfo : EIATTR_MIN_STACK_SIZE
	.align		4
.L_14:
        /*0018*/ 	.byte	0x04, 0x12
        /*001a*/ 	.short	(.L_16 - .L_15)
	.align		4
.L_15:
        /*001c*/ 	.word	index@(_ZN7cutlass13device_kernelINS_4gemm6kernel13GemmUniversalIN4cute5tupleIJiiiiEEENS1_10collective13CollectiveMmaINS1_37MainloopSm90TmaGmmaWarpSpecializedFP8ILi8ENS5_IJNS4_1CILi1EEESB_SB_EEENS1_35KernelTmaWarpSpecializedCooperativeEEENS5_IJNSA_ILi256EEENSA_ILi176EEENSA_ILi64EEEEEENS_12float_e4m3_tENS5_IJlSB_lEEESJ_SK_NS4_8TiledMMAINS4_8MMA_AtomIJNS4_4SM904GMMA30MMA_64x16x32_F32E4M3E4M3_SS_TNILNSO_7ScaleInE1ELSQ_1EEEEEENS4_6LayoutINS5_IJNSA_ILi2EEESB_SB_EEENS5_IJSB_NSA_ILi0EEESW_EEEEENS5_IJNS4_10UnderscoreESZ_SZ_EEEEENS4_13SM90_TMA_LOADENS4_14ComposedLayoutINS4_7SwizzleILi2ELi4ELi3EEENS4_18smem_ptr_flag_bitsILi8EEENST_INS5_IJNSA_ILi8EEESH_EEENS5_IJSH_SB_EEEEEEEvNS4_8identityES12_S1C_vS1D_EENS_8epilogue10collective6detail29Sm90TmaWarpSpecializedAdapterINS1G_15DefaultEpilogueISJ_SK_SK_NS1F_6thread17LinearCombinationISJ_Li1EffLNS1K_9ScaleType4KindE0ELNS_15FloatRoundStyleE2ESJ_EENS1_15EpilogueDefaultEEEEEvvEEEEvNT_6ParamsE)
        /*0020*/ 	.word	0x00000298
.L_16:


//--------------------- .nv.compat                --------------------------
	.section	.nv.compat,"",@"SHT_CUDA_COMPAT_INFO"
	.align	4
        /*0000*/ 	.byte	0x02, 0x09, 0x01, 0x00, 0x02, 0x02, 0x04, 0x00, 0x02, 0x05, 0x05, 0x00, 0x03, 0x07, 0x01, 0x01
        /*0010*/ 	.byte	0x02, 0x03, 0x01, 0x00, 0x02, 0x06, 0x01, 0x00, 0x04, 0x0b, 0x08, 0x00, 0x00, 0x00, 0x00, 0x00
        /*0020*/ 	.byte	0x00, 0x00, 0x00, 0x00


//--------------------- .nv.info._ZN7cutlass13device_kernelINS_4gemm6kernel13GemmUniversalIN4cute5tupleIJiiiiEEENS1_10collective13CollectiveMmaINS1_37MainloopSm90TmaGmmaWarpSpecializedFP8ILi8ENS5_IJNS4_1CILi1EEESB_SB_EEENS1_35KernelTmaWarpSpecializedCooperativeEEENS5_IJNSA_ILi256EEENSA_ILi176EEENSA_ILi64EEEEEENS_12float_e4m3_tENS5_IJlSB_lEEESJ_SK_NS4_8TiledMMAINS4_8MMA_AtomIJNS4_4SM904GMMA30MMA_64x16x32_F32E4M3E4M3_SS_TNILNSO_7ScaleInE1ELSQ_1EEEEEENS4_6LayoutINS5_IJNSA_ILi2EEESB_SB_EEENS5_IJSB_NSA_ILi0EEESW_EEEEENS5_IJNS4_10UnderscoreESZ_SZ_EEEEENS4_13SM90_TMA_LOADENS4_14ComposedLayoutINS4_7SwizzleILi2ELi4ELi3EEENS4_18smem_ptr_flag_bitsILi8EEENST_INS5_IJNSA_ILi8EEESH_EEENS5_IJSH_SB_EEEEEEEvNS4_8identityES12_S1C_vS1D_EENS_8epilogue10collective6detail29Sm90TmaWarpSpecializedAdapterINS1G_15DefaultEpilogueISJ_SK_SK_NS1F_6thread17LinearCombinationISJ_Li1EffLNS1K_9ScaleType4KindE0ELNS_15FloatRoundStyleE2ESJ_EENS1_15EpilogueDefaultEEEEEvvEEEEvNT_6ParamsE --------------------------
	.section	.nv.info._ZN7cutlass13device_kernelINS_4gemm6kernel13GemmUniversalIN4cute5tupleIJiiiiEEENS1_10collective13CollectiveMmaINS1_37MainloopSm90TmaGmmaWarpSpecializedFP8ILi8ENS5_IJNS4_1CILi1EEESB_SB_EEENS1_35KernelTmaWarpSpecializedCooperativeEEENS5_IJNSA_ILi256EEENSA_ILi176EEENSA_ILi64EEEEEENS_12float_e4m3_tENS5_IJlSB_lEEESJ_SK_NS4_8TiledMMAINS4_8MMA_AtomIJNS4_4SM904GMMA30MMA_64x16x32_F32E4M3E4M3_SS_TNILNSO_7ScaleInE1ELSQ_1EEEEEENS4_6LayoutINS5_IJNSA_ILi2EEESB_SB_EEENS5_IJSB_NSA_ILi0EEESW_EEEEENS5_IJNS4_10UnderscoreESZ_SZ_EEEEENS4_13SM90_TMA_LOADENS4_14ComposedLayoutINS4_7SwizzleILi2ELi4ELi3EEENS4_18smem_ptr_flag_bitsILi8EEENST_INS5_IJNSA_ILi8EEESH_EEENS5_IJSH_SB_EEEEEEEvNS4_8identityES12_S1C_vS1D_EENS_8epilogue10collective6detail29Sm90TmaWarpSpecializedAdapterINS1G_15DefaultEpilogueISJ_SK_SK_NS1F_6thread17LinearCombinationISJ_Li1EffLNS1K_9ScaleType4KindE0ELNS_15FloatRoundStyleE2ESJ_EENS1_15EpilogueDefaultEEEEEvvEEEEvNT_6ParamsE,"",@"SHT_CUDA_INFO"
	.sectionflags	@""
	.align	4


	//----- nvinfo : EIATTR_CUDA_API_VERSION
	.align		4
        /*0000*/ 	.byte	0x04, 0x37
        /*0002*/ 	.short	(.L_18 - .L_17)
.L_17:
        /*0004*/ 	.word	0x00000082


	//----- nvinfo : EIATTR_KPARAM_INFO
	.align		4
.L_18:
        /*0008*/ 	.byte	0x04, 0x17
        /*000a*/ 	.short	(.L_20 - .L_19)
.L_19:
        /*000c*/ 	.word	0x00000000
        /*0010*/ 	.short	0x0000
        /*0012*/ 	.short	0x0070
        /*0014*/ 	.byte	0x00, 0xf0, 0x01, 0x10


	//----- nvinfo : EIATTR_SPARSE_MMA_MASK
	.align		4
.L_20:
        /*0018*/ 	.byte	0x03, 0x50
        /*001a*/ 	.short	0x0000


	//----- nvinfo : EIATTR_MAXREG_COUNT
	.align		4
        /*001c*/ 	.byte	0x03, 0x1b
        /*001e*/ 	.short	0x00a8


	//----- nvinfo : EIATTR_NUM_BARRIERS
	.align		4
        /*0020*/ 	.byte	0x02, 0x4c
        /*0022*/ 	.byte	0x01
	.zero		1


	//----- nvinfo : EIATTR_ANNOTATIONS
	.align		4
        /*0024*/ 	.byte	0x04, 0x55
        /*0026*/ 	.short	(.L_22 - .L_21)


	//   ....[0]....
.L_21:
        /*0028*/ 	.word	0x00000001
        /*002c*/ 	.byte	0x50, 0x02, 0x00, 0x00, 0x01, 0x00, 0x00, 0x00, 0x60, 0x06, 0x00, 0x00, 0x01, 0x00, 0x00, 0x00
        /* <DEDUP_REMOVED lines=651> */
        /*28ec*/ 	.byte	0xc0, 0x8f, 0x01, 0x00


	//----- nvinfo : EIATTR_MERCURY_ISA_VERSION
	.align		4
.L_22:
        /*28f0*/ 	.byte	0x03, 0x5f
        /*28f2*/ 	.short	0x0101


	//----- nvinfo : EIATTR_INT_WARP_WIDE_INSTR_OFFSETS
	.align		4
        /*28f4*/ 	.byte	0x04, 0x31
        /*28f6*/ 	.short	(.L_24 - .L_23)


	//   ....[0]....
.L_23:
        /*28f8*/ 	.word	0x00000530


	//   ....[1]....
        /*28fc*/ 	.word	0x00000540


	//   ....[2]....
        /*2900*/ 	.word	0x00000670


	//----- nvinfo : EIATTR_COOP_GROUP_MASK_REGIDS
	.align		4
.L_24:
        /*2904*/ 	.byte	0x04, 0x29
        /*2906*/ 	.short	(.L_26 - .L_25)


	//   ....[0]....
.L_25:
        /*2908*/ 	.word	0xffffffff


	//   ....[1]....
        /*290c*/ 	.word	0xffffffff


	//   ....[2]....
        /*2910*/ 	.word	0xffffffff


	//   ....[3]....
        /*2914*/ 	.word	0xffffffff


	//   ....[4]....
        /*2918*/ 	.word	0xffffffff


	//----- nvinfo : EIATTR_COOP_GROUP_INSTR_OFFSETS
	.align		4
.L_26:
        /*291c*/ 	.byte	0x04, 0x28
        /*291e*/ 	.short	(.L_28 - .L_27)


	//   ....[0]....
.L_27:
        /*2920*/ 	.word	0x00000070


	//   ....[1]....
        /*2924*/ 	.word	0x00000080


	//   ....[2]....
        /*2928*/ 	.word	0x000001a0


	//   ....[3]....
        /*292c*/ 	.word	0x00000480


	//   ....[4]....
        /*2930*/ 	.word	0x00001770


	//----- nvinfo : EIATTR_REG_RECONFIG
	.align		4
.L_28:
        /*2934*/ 	.byte	0x01, 0x54
	.zero		2


	//----- nvinfo : EIATTR_MBARRIER_INSTR_OFFSETS
	.align		4
        /*2938*/ 	.byte	0x04, 0x39
        /*293a*/ 	.short	(.L_30 - .L_29)


	//   ....[0]....
.L_29:
        /*293c*/ 	.word	0x00000360
        /*2940*/ 	.word	0x000000ff
        /*2944*/ 	.word	0x00000000
        /*2948*/ 	.short	0x0100
        /*294a*/ 	.byte	0x09
	.zero		1


	//   ....[1]....
        /*294c*/ 	.word	0x00000370
        /*2950*/ 	.word	0x000000ff
        /*2954*/ 	.word	0x00000040
        /*2958*/ 	.short	0x0100
        /*295a*/ 	.byte	0x09
	.zero		1


	//   ....[2]....
        /*295c*/ 	.word	0x00000380
        /*2960*/ 	.word	0x000000ff
        /*2964*/ 	.word	0x00000008
        /*2968*/ 	.short	0x0100
        /*296a*/ 	.byte	0x09
	.zero		1


	//   ....[3]....
        /*296c*/ 	.word	0x00000390
        /*2970*/ 	.word	0x000000ff
        /*2974*/ 	.word	0x00000048
        /*2978*/ 	.short	0x0100
        /*297a*/ 	.byte	0x09
	.zero		1


	//   ....[4]....
        /*297c*/ 	.word	0x000003a0
        /*2980*/ 	.word	0x000000ff
        /*2984*/ 	.word	0x00000010
        /*2988*/ 	.short	0x0100
        /*298a*/ 	.byte	0x09
	.zero		1


	//   ....[5]....
        /*298c*/ 	.word	0x000003b0
        /*2990*/ 	.word	0x000000ff
        /*2994*/ 	.word	0x00000050
        /*2998*/ 	.short	0x0100
        /*299a*/ 	.byte	0x09
	.zero		1


	//   ....[6]....
        /*299c*/ 	.word	0x000003c0
        /*29a0*/ 	.word	0x000000ff
        /*29a4*/ 	.word	0x00000018
        /*29a8*/ 	.short	0x0100
        /*29aa*/ 	.byte	0x09
	.zero		1


	//   ....[7]....
        /*29ac*/ 	.word	0x000003d0
        /*29b0*/ 	.word	0x000000ff
        /*29b4*/ 	.word	0x00000058
        /*29b8*/ 	.short	0x0100
        /*29ba*/ 	.byte	0x09
	.zero		1


	//   ....[8]....
        /*29bc*/ 	.word	0x000003e0
        /*29c0*/ 	.word	0x000000ff
        /*29c4*/ 	.word	0x00000020
        /*29c8*/ 	.short	0x0100
        /*29ca*/ 	.byte	0x09
	.zero		1


	//   ....[9]....
        /*29cc*/ 	.word	0x000003f0
        /*29d0*/ 	.word	0x000000ff
        /*29d4*/ 	.word	0x00000060
        /*29d8*/ 	.short	0x0100
        /*29da*/ 	.byte	0x09
	.zero		1


	//   ....[10]....
        /*29dc*/ 	.word	0x00000400
        /*29e0*/ 	.word	0x000000ff
        /*29e4*/ 	.word	0x00000028
        /*29e8*/ 	.short	0x0100
        /*29ea*/ 	.byte	0x09
	.zero		1


	//   ....[11]....
        /*29ec*/ 	.word	0x00000410
        /*29f0*/ 	.word	0x000000ff
        /*29f4*/ 	.word	0x00000068
        /*29f8*/ 	.short	0x0100
        /*29fa*/ 	.byte	0x09
	.zero		1


	//   ....[12]....
        /*29fc*/ 	.word	0x00000420
        /*2a00*/ 	.word	0x000000ff
        /*2a04*/ 	.word	0x00000030
        /*2a08*/ 	.short	0x0100
        /*2a0a*/ 	.byte	0x09
	.zero		1


	//   ....[13]....
        /*2a0c*/ 	.word	0x00000430
        /*2a10*/ 	.word	0x000000ff
        /*2a14*/ 	.word	0x00000070
        /*2a18*/ 	.short	0x0100
        /*2a1a*/ 	.byte	0x09
	.zero		1


	//   ....[14]....
        /*2a1c*/ 	.word	0x00000440
        /*2a20*/ 	.word	0x000000ff
        /*2a24*/ 	.word	0x00000038
        /*2a28*/ 	.short	0x0100
        /*2a2a*/ 	.byte	0x09
	.zero		1


	//   ....[15]....
        /*2a2c*/ 	.word	0x00000450
        /*2a30*/ 	.word	0x000000ff
        /*2a34*/ 	.word	0x00000078
        /*2a38*/ 	.short	0x0100
        /*2a3a*/ 	.byte	0x09
	.zero		1


	//   ....[16]....
        /*2a3c*/ 	.word	0x000006a0
        /*2a40*/ 	.word	0x000000ff
        /*2a44*/ 	.word	0x00000090
        /*2a48*/ 	.short	0x0100
        /*2a4a*/ 	.byte	0x06
	.zero		1


	//   ....[17]....
        /*2a4c*/ 	.word	0x000006b0
        /*2a50*/ 	.word	0x000000ff
        /*2a54*/ 	.word	0x00000098
        /*2a58*/ 	.short	0x0100
        /*2a5a*/ 	.byte	0x06
	.zero		1


	//   ....[18]....
        /*2a5c*/ 	.word	0x00002320
        /*2a60*/ 	.word	0x000000ff
        /*2a64*/ 	.word	0x00000000
        /*2a68*/ 	.short	0x010a
        /*2a6a*/ 	.byte	0x06
	.zero		1


	//   ....[19]....
        /*2a6c*/ 	.word	0x00002380
        /*2a70*/ 	.word	0x000000ff
        /*2a74*/ 	.word	0x00000000
        /*2a78*/ 	.short	0x010a
        /*2a7a*/ 	.byte	0x06
	.zero		1


	//   ....[20]....
        /*2a7c*/ 	.word	0x00004e80
        /*2a80*/ 	.word	0x000000ff
        /*2a84*/ 	.word	0x00000000
        /*2a88*/ 	.short	0x010a
        /*2a8a*/ 	.byte	0x08
	.zero		1


	//   ....[21]....
        /*2a8c*/ 	.word	0x00004ec0
        /*2a90*/ 	.word	0x000000ff
        /*2a94*/ 	.word	0x00000000
        /*2a98*/ 	.short	0x010a
        /*2a9a*/ 	.byte	0x08
	.zero		1


	//   ....[22]....
        /*2a9c*/ 	.word	0x000078b0
        /*2aa0*/ 	.word	0x000000ff
        /*2aa4*/ 	.word	0x00000000
        /*2aa8*/ 	.short	0x0101
        /*2aaa*/ 	.byte	0x07
	.zero		1


	//   ....[23]....
        /*2aac*/ 	.word	0x00009a90
        /*2ab0*/ 	.word	0x000000ff
        /*2ab4*/ 	.word	0x00000000
        /*2ab8*/ 	.short	0x0101
        /*2aba*/ 	.byte	0x06
	.zero		1


	//   ....[24]....
        /*2abc*/ 	.word	0x00017f80
        /*2ac0*/ 	.word	0x0000000c
        /*2ac4*/ 	.word	0x00000040
        /*2ac8*/ 	.short	0x010a
        /*2aca*/ 	.byte	0x3f
	.zero		1


	//   ....[25]....
        /*2acc*/ 	.word	0x00018340
        /*2ad0*/ 	.word	0x00000003
        /*2ad4*/ 	.word	0x00000098
        /*2ad8*/ 	.short	0x0101
        /*2ada*/ 	.byte	0x3f
	.zero		1


	//   ....[26]....
        /*2adc*/ 	.word	0x00018ad0
        /*2ae0*/ 	.word	0x00000007
        /*2ae4*/ 	.word	0x00000000
        /*2ae8*/ 	.short	0x010a
        /*2aea*/ 	.byte	0x3f
	.zero		1


	//   ....[27]....
        /*2aec*/ 	.word	0x00018b50
        /*2af0*/ 	.word	0x00000009
        /*2af4*/ 	.word	0x00000000
        /*2af8*/ 	.short	0x010a
        /*2afa*/ 	.byte	0x3f
	.zero		1


	//   ....[28]....
        /*2afc*/ 	.word	0x00018be0
        /*2b00*/ 	.word	0x00000006
        /*2b04*/ 	.word	0x00000000
        /*2b08*/ 	.short	0x010a
        /*2b0a*/ 	.byte	0x3f
	.zero		1


	//   ....[29]....
        /*2b0c*/ 	.word	0x00018c70
        /*2b10*/ 	.word	0x00000009
        /*2b14*/ 	.word	0x00000000
        /*2b18*/ 	.short	0x010a
        /*2b1a*/ 	.byte	0x3f
	.zero		1


	//   ....[30]....
        /*2b1c*/ 	.word	0x00018d00
        /*2b20*/ 	.word	0x00000006
        /*2b24*/ 	.word	0x00000000
        /*2b28*/ 	.short	0x010a
        /*2b2a*/ 	.byte	0x3f
	.zero		1


	//   ....[31]....
        /*2b2c*/ 	.word	0x00018d90
        /*2b30*/ 	.word	0x00000009
        /*2b34*/ 	.word	0x00000000
        /*2b38*/ 	.short	0x010a
        /*2b3a*/ 	.byte	0x3f
	.zero		1


	//   ....[32]....
        /*2b3c*/ 	.word	0x00018e20
        /*2b40*/ 	.word	0x00000006
        /*2b44*/ 	.word	0x00000000
        /*2b48*/ 	.short	0x010a
        /*2b4a*/ 	.byte	0x3f
	.zero		1


	//   ....[33]....
        /*2b4c*/ 	.word	0x00018eb0
        /*2b50*/ 	.word	0x00000003
        /*2b54*/ 	.word	0x00000000
        /*2b58*/ 	.short	0x010a
        /*2b5a*/ 	.byte	0x3f
	.zero		1


	//   ....[34]....
        /*2b5c*/ 	.word	0x00018f20
        /*2b60*/ 	.word	0x00000003
        /*2b64*/ 	.word	0x00000000
        /*2b68*/ 	.short	0x010a
        /*2b6a*/ 	.byte	0x3f
	.zero		1


	//   ....[35]....
        /*2b6c*/ 	.word	0x00018f90
        /*2b70*/ 	.word	0x00000000
        /*2b74*/ 	.word	0x00000000
        /*2b78*/ 	.short	0x010a
        /*2b7a*/ 	.byte	0x3f
	.zero		1


	//   ....[36]....
        /*2b7c*/ 	.word	0x00019070
        /*2b80*/ 	.word	0x0000000c
        /*2b84*/ 	.word	0x00000040
        /*2b88*/ 	.short	0x010a
        /*2b8a*/ 	.byte	0x3f
	.zero		1


	//   ....[37]....
        /*2b8c*/ 	.word	0x00019150
        /*2b90*/ 	.word	0x00000007
        /*2b94*/ 	.word	0x00000000
        /*2b98*/ 	.short	0x010a
        /*2b9a*/ 	.byte	0x3f
	.zero		1


	//   ....[38]....
        /*2b9c*/ 	.word	0x000191a0
        /*2ba0*/ 	.word	0x00000009
        /*2ba4*/ 	.word	0x00000000
        /*2ba8*/ 	.short	0x010a
        /*2baa*/ 	.byte	0x3f
	.zero		1


	//   ....[39]....
        /*2bac*/ 	.word	0x000191f0
        /*2bb0*/ 	.word	0x00000006
        /*2bb4*/ 	.word	0x00000000
        /*2bb8*/ 	.short	0x010a
        /*2bba*/ 	.byte	0x3f
	.zero		1


	//   ....[40]....
        /*2bbc*/ 	.word	0x00019240
        /*2bc0*/ 	.word	0x00000009
        /*2bc4*/ 	.word	0x00000000
        /*2bc8*/ 	.short	0x010a
        /*2bca*/ 	.byte	0x3f
	.zero		1


	//   ....[41]....
        /*2bcc*/ 	.word	0x00019290
        /*2bd0*/ 	.word	0x00000006
        /*2bd4*/ 	.word	0x00000000
        /*2bd8*/ 	.short	0x010a
        /*2bda*/ 	.byte	0x3f
	.zero		1


	//   ....[42]....
        /*2bdc*/ 	.word	0x000192e0
        /*2be0*/ 	.word	0x00000009
        /*2be4*/ 	.word	0x00000000
        /*2be8*/ 	.short	0x010a
        /*2bea*/ 	.byte	0x3f
	.zero		1


	//   ....[43]....
        /*2bec*/ 	.word	0x00019330
        /*2bf0*/ 	.word	0x00000006
        /*2bf4*/ 	.word	0x00000000
        /*2bf8*/ 	.short	0x010a
        /*2bfa*/ 	.byte	0x3f
	.zero		1


	//----- nvinfo : EIATTR_NUM_MBARRIERS
	.align		4
.L_30:
        /*2bfc*/ 	.byte	0x03, 0x38
        /*2bfe*/ 	.short	0x0012


	//----- nvinfo : EIATTR_EXIT_INSTR_OFFSETS
	.align		4
        /*2c00*/ 	.byte	0x04, 0x1c
        /*2c02*/ 	.short	(.L_32 - .L_31)


	//   ....[0]....
.L_31:
        /*2c04*/ 	.word	0x00000710


	//   ....[1]....
        /*2c08*/ 	.word	0x000010b0


	//   ....[2]....
        /*2c0c*/ 	.word	0x00017590


	//   ....[3]....
        /*2c10*/ 	.word	0x00017bf0


	//   ....[4]....
        /*2c14*/ 	.word	0x00018f00


	//----- nvinfo : EIATTR_MAX_THREADS
	.align		4
.L_32:
        /*2c18*/ 	.byte	0x04, 0x05
        /*2c1a*/ 	.short	(.L_34 - .L_33)
.L_33:
        /*2c1c*/ 	.word	0x00000180
        /*2c20*/ 	.word	0x00000001
        /*2c24*/ 	.word	0x00000001


	//----- nvinfo : EIATTR_CRS_STACK_SIZE
	.align		4
.L_34:
        /*2c28*/ 	.byte	0x04, 0x1e
        /*2c2a*/ 	.short	(.L_36 - .L_35)
.L_35:
        /*2c2c*/ 	.word	0x00000000


	//----- nvinfo : EIATTR_CBANK_PARAM_SIZE
	.align		4
.L_36:
        /*2c30*/ 	.byte	0x03, 0x19
        /*2c32*/ 	.short	0x0470


	//----- nvinfo : EIATTR_PARAM_CBANK
	.align		4
        /*2c34*/ 	.byte	0x04, 0x0a
        /*2c36*/ 	.short	(.L_38 - .L_37)
	.align		4
.L_37:
        /*2c38*/ 	.word	index@(.nv.constant0._ZN7cutlass13device_kernelINS_4gemm6kernel13GemmUniversalIN4cute5tupleIJiiiiEEENS1_10collective13CollectiveMmaINS1_37MainloopSm90TmaGmmaWarpSpecializedFP8ILi8ENS5_IJNS4_1CILi1EEESB_SB_EEENS1_35KernelTmaWarpSpecializedCooperativeEEENS5_IJNSA_ILi256EEENSA_ILi176EEENSA_ILi64EEEEEENS_12float_e4m3_tENS5_IJlSB_lEEESJ_SK_NS4_8TiledMMAINS4_8MMA_AtomIJNS4_4SM904GMMA30MMA_64x16x32_F32E4M3E4M3_SS_TNILNSO_7ScaleInE1ELSQ_1EEEEEENS4_6LayoutINS5_IJNSA_ILi2EEESB_SB_EEENS5_IJSB_NSA_ILi0EEESW_EEEEENS5_IJNS4_10UnderscoreESZ_SZ_EEEEENS4_13SM90_TMA_LOADENS4_14ComposedLayoutINS4_7SwizzleILi2ELi4ELi3EEENS4_18smem_ptr_flag_bitsILi8EEENST_INS5_IJNSA_ILi8EEESH_EEENS5_IJSH_SB_EEEEEEEvNS4_8identityES12_S1C_vS1D_EENS_8epilogue10collective6detail29Sm90TmaWarpSpecializedAdapterINS1G_15DefaultEpilogueISJ_SK_SK_NS1F_6thread17LinearCombinationISJ_Li1EffLNS1K_9ScaleType4KindE0ELNS_15FloatRoundStyleE2ESJ_EENS1_15EpilogueDefaultEEEEEvvEEEEvNT_6ParamsE)
        /*2c3c*/ 	.short	0x0210
        /*2c3e*/ 	.short	0x0470


	//----- nvinfo : EIATTR_SW_WAR
	.align		4
.L_38:
        /*2c40*/ 	.byte	0x04, 0x36
        /*2c42*/ 	.short	(.L_40 - .L_39)
.L_39:
        /*2c44*/ 	.word	0x00000008
.L_40:


//--------------------- .nv.callgraph             --------------------------
	.section	.nv.callgraph,"",@"SHT_CUDA_CALLGRAPH"
	.align	4
	.sectionentsize	8
	.align		4
        /*0000*/ 	.word	0x00000000
	.align		4
        /*0004*/ 	.word	0xffffffff
	.align		4
        /*0008*/ 	.word	0x00000000
	.align		4
        /*000c*/ 	.word	0xfffffffe
	.align		4
        /*0010*/ 	.word	0x00000000
	.align		4
        /*0014*/ 	.word	0xfffffffd
	.align		4
        /*0018*/ 	.word	0x00000000
	.align		4
        /*001c*/ 	.word	0xfffffffc


//--------------------- .nv.constant4             --------------------------
	.section	.nv.constant4,"a",@progbits
	.align	8
	.align		8
.nv.constant4:
        /*0000*/ 	.dword	_ZN39_INTERNAL_d3ec05c1_4_k_cu_c6fdedf0_60714cuda3std3__45__cpo5beginE
	.align		8
        /*0008*/ 	.dword	_ZN39_INTERNAL_d3ec05c1_4_k_cu_c6fdedf0_60714cuda3std3__45__cpo3endE
	.align		8
        /*0010*/ 	.dword	_ZN39_INTERNAL_d3ec05c1_4_k_cu_c6fdedf0_60714cuda3std3__45__cpo6cbeginE
	.align		8
        /*0018*/ 	.dword	_ZN39_INTERNAL_d3ec05c1_4_k_cu_c6fdedf0_60714cuda3std3__45__cpo4cendE
	.align		8
        /*0020*/ 	.dword	_ZN39_INTERNAL_d3ec05c1_4_k_cu_c6fdedf0_60714cuda3std3__441_GLOBAL__N__d3ec05c1_4_k_cu_c6fdedf0_60716ignoreE
	.align		8
        /*0028*/ 	.dword	_ZN39_INTERNAL_d3ec05c1_4_k_cu_c6fdedf0_60714cuda3std3__419piecewise_constructE
	.align		8
        /*0030*/ 	.dword	_ZN39_INTERNAL_d3ec05c1_4_k_cu_c6fdedf0_60714cuda3std3__48in_placeE
	.align		8
        /*0038*/ 	.dword	_ZN39_INTERNAL_d3ec05c1_4_k_cu_c6fdedf0_60714cuda3std6ranges3__45__cpo4swapE
	.align		8
        /*0040*/ 	.dword	_ZN39_INTERNAL_d3ec05c1_4_k_cu_c6fdedf0_60714cuda3std6ranges3__45__cpo9iter_moveE
	.align		8
        /*0048*/ 	.dword	_ZN39_INTERNAL_d3ec05c1_4_k_cu_c6fdedf0_60714cute7productE
	.align		8
        /*0050*/ 	.dword	_ZN39_INTERNAL_d3ec05c1_4_k_cu_c6fdedf0_60714cute1_E


//--------------------- .text._ZN7cutlass13device_kernelINS_4gemm6kernel13GemmUniversalIN4cute5tupleIJiiiiEEENS1_10collective13CollectiveMmaINS1_37MainloopSm90TmaGmmaWarpSpecializedFP8ILi8ENS5_IJNS4_1CILi1EEESB_SB_EEENS1_35KernelTmaWarpSpecializedCooperativeEEENS5_IJNSA_ILi256EEENSA_ILi176EEENSA_ILi64EEEEEENS_12float_e4m3_tENS5_IJlSB_lEEESJ_SK_NS4_8TiledMMAINS4_8MMA_AtomIJNS4_4SM904GMMA30MMA_64x16x32_F32E4M3E4M3_SS_TNILNSO_7ScaleInE1ELSQ_1EEEEEENS4_6LayoutINS5_IJNSA_ILi2EEESB_SB_EEENS5_IJSB_NSA_ILi0EEESW_EEEEENS5_IJNS4_10UnderscoreESZ_SZ_EEEEENS4_13SM90_TMA_LOADENS4_14ComposedLayoutINS4_7SwizzleILi2ELi4ELi3EEENS4_18smem_ptr_flag_bitsILi8EEENST_INS5_IJNSA_ILi8EEESH_EEENS5_IJSH_SB_EEEEEEEvNS4_8identityES12_S1C_vS1D_EENS_8epilogue10collective6detail29Sm90TmaWarpSpecializedAdapterINS1G_15DefaultEpilogueISJ_SK_SK_NS1F_6thread17LinearCombinationISJ_Li1EffLNS1K_9ScaleType4KindE0ELNS_15FloatRoundStyleE2ESJ_EENS1_15EpilogueDefaultEEEEEvvEEEEvNT_6ParamsE --------------------------
	.section	.text._ZN7cutlass13device_kernelINS_4gemm6kernel13GemmUniversalIN4cute5tupleIJiiiiEEENS1_10collective13CollectiveMmaINS1_37MainloopSm90TmaGmmaWarpSpecializedFP8ILi8ENS5_IJNS4_1CILi1EEESB_SB_EEENS1_35KernelTmaWarpSpecializedCooperativeEEENS5_IJNSA_ILi256EEENSA_ILi176EEENSA_ILi64EEEEEENS_12float_e4m3_tENS5_IJlSB_lEEESJ_SK_NS4_8TiledMMAINS4_8MMA_AtomIJNS4_4SM904GMMA30MMA_64x16x32_F32E4M3E4M3_SS_TNILNSO_7ScaleInE1ELSQ_1EEEEEENS4_6LayoutINS5_IJNSA_ILi2EEESB_SB_EEENS5_IJSB_NSA_ILi0EEESW_EEEEENS5_IJNS4_10UnderscoreESZ_SZ_EEEEENS4_13SM90_TMA_LOADENS4_14ComposedLayoutINS4_7SwizzleILi2ELi4ELi3EEENS4_18smem_ptr_flag_bitsILi8EEENST_INS5_IJNSA_ILi8EEESH_EEENS5_IJSH_SB_EEEEEEEvNS4_8identityES12_S1C_vS1D_EENS_8epilogue10collective6detail29Sm90TmaWarpSpecializedAdapterINS1G_15DefaultEpilogueISJ_SK_SK_NS1F_6thread17LinearCombinationISJ_Li1EffLNS1K_9ScaleType4KindE0ELNS_15FloatRoundStyleE2ESJ_EENS1_15EpilogueDefaultEEEEEvvEEEEvNT_6ParamsE,"ax",@progbits
	.align	128
.text._ZN7cutlass13device_kernelINS_4gemm6kernel13GemmUniversalIN4cute5tupleIJiiiiEEENS1_10collective13CollectiveMmaINS1_37MainloopSm90TmaGmmaWarpSpecializedFP8ILi8ENS5_IJNS4_1CILi1EEESB_SB_EEENS1_35KernelTmaWarpSpecializedCooperativeEEENS5_IJNSA_ILi256EEENSA_ILi176EEENSA_ILi64EEEEEENS_12float_e4m3_tENS5_IJlSB_lEEESJ_SK_NS4_8TiledMMAINS4_8MMA_AtomIJNS4_4SM904GMMA30MMA_64x16x32_F32E4M3E4M3_SS_TNILNSO_7ScaleInE1ELSQ_1EEEEEENS4_6LayoutINS5_IJNSA_ILi2EEESB_SB_EEENS5_IJSB_NSA_ILi0EEESW_EEEEENS5_IJNS4_10UnderscoreESZ_SZ_EEEEENS4_13SM90_TMA_LOADENS4_14ComposedLayoutINS4_7SwizzleILi2ELi4ELi3EEENS4_18smem_ptr_flag_bitsILi8EEENST_INS5_IJNSA_ILi8EEESH_EEENS5_IJSH_SB_EEEEEEEvNS4_8identityES12_S1C_vS1D_EENS_8epilogue10collective6detail29Sm90TmaWarpSpecializedAdapterINS1G_15DefaultEpilogueISJ_SK_SK_NS1F_6thread17LinearCombinationISJ_Li1EffLNS1K_9ScaleType4KindE0ELNS_15FloatRoundStyleE2ESJ_EENS1_15EpilogueDefaultEEEEEvvEEEEvNT_6ParamsE:
        .type           _ZN7cutlass13device_kernelINS_4gemm6kernel13GemmUniversalIN4cute5tupleIJiiiiEEENS1_10collective13CollectiveMmaINS1_37MainloopSm90TmaGmmaWarpSpecializedFP8ILi8ENS5_IJNS4_1CILi1EEESB_SB_EEENS1_35KernelTmaWarpSpecializedCooperativeEEENS5_IJNSA_ILi256EEENSA_ILi176EEENSA_ILi64EEEEEENS_12float_e4m3_tENS5_IJlSB_lEEESJ_SK_NS4_8TiledMMAINS4_8MMA_AtomIJNS4_4SM904GMMA30MMA_64x16x32_F32E4M3E4M3_SS_TNILNSO_7ScaleInE1ELSQ_1EEEEEENS4_6LayoutINS5_IJNSA_ILi2EEESB_SB_EEENS5_IJSB_NSA_ILi0EEESW_EEEEENS5_IJNS4_10UnderscoreESZ_SZ_EEEEENS4_13SM90_TMA_LOADENS4_14ComposedLayoutINS4_7SwizzleILi2ELi4ELi3EEENS4_18smem_ptr_flag_bitsILi8EEENST_INS5_IJNSA_ILi8EEESH_EEENS5_IJSH_SB_EEEEEEEvNS4_8identityES12_S1C_vS1D_EENS_8epilogue10collective6detail29Sm90TmaWarpSpecializedAdapterINS1G_15DefaultEpilogueISJ_SK_SK_NS1F_6thread17LinearCombinationISJ_Li1EffLNS1K_9ScaleType4KindE0ELNS_15FloatRoundStyleE2ESJ_EENS1_15EpilogueDefaultEEEEEvvEEEEvNT_6ParamsE,@function
        .size           _ZN7cutlass13device_kernelINS_4gemm6kernel13GemmUniversalIN4cute5tupleIJiiiiEEENS1_10collective13CollectiveMmaINS1_37MainloopSm90TmaGmmaWarpSpecializedFP8ILi8ENS5_IJNS4_1CILi1EEESB_SB_EEENS1_35KernelTmaWarpSpecializedCooperativeEEENS5_IJNSA_ILi256EEENSA_ILi176EEENSA_ILi64EEEEEENS_12float_e4m3_tENS5_IJlSB_lEEESJ_SK_NS4_8TiledMMAINS4_8MMA_AtomIJNS4_4SM904GMMA30MMA_64x16x32_F32E4M3E4M3_SS_TNILNSO_7ScaleInE1ELSQ_1EEEEEENS4_6LayoutINS5_IJNSA_ILi2EEESB_SB_EEENS5_IJSB_NSA_ILi0EEESW_EEEEENS5_IJNS4_10UnderscoreESZ_SZ_EEEEENS4_13SM90_TMA_LOADENS4_14ComposedLayoutINS4_7SwizzleILi2ELi4ELi3EEENS4_18smem_ptr_flag_bitsILi8EEENST_INS5_IJNSA_ILi8EEESH_EEENS5_IJSH_SB_EEEEEEEvNS4_8identityES12_S1C_vS1D_EENS_8epilogue10collective6detail29Sm90TmaWarpSpecializedAdapterINS1G_15DefaultEpilogueISJ_SK_SK_NS1F_6thread17LinearCombinationISJ_Li1EffLNS1K_9ScaleType4KindE0ELNS_15FloatRoundStyleE2ESJ_EENS1_15EpilogueDefaultEEEEEvvEEEEvNT_6ParamsE,(.L_x_434 - _ZN7cutlass13device_kernelINS_4gemm6kernel13GemmUniversalIN4cute5tupleIJiiiiEEENS1_10collective13CollectiveMmaINS1_37MainloopSm90TmaGmmaWarpSpecializedFP8ILi8ENS5_IJNS4_1CILi1EEESB_SB_EEENS1_35KernelTmaWarpSpecializedCooperativeEEENS5_IJNSA_ILi256EEENSA_ILi176EEENSA_ILi64EEEEEENS_12float_e4m3_tENS5_IJlSB_lEEESJ_SK_NS4_8TiledMMAINS4_8MMA_AtomIJNS4_4SM904GMMA30MMA_64x16x32_F32E4M3E4M3_SS_TNILNSO_7ScaleInE1ELSQ_1EEEEEENS4_6LayoutINS5_IJNSA_ILi2EEESB_SB_EEENS5_IJSB_NSA_ILi0EEESW_EEEEENS5_IJNS4_10UnderscoreESZ_SZ_EEEEENS4_13SM90_TMA_LOADENS4_14ComposedLayoutINS4_7SwizzleILi2ELi4ELi3EEENS4_18smem_ptr_flag_bitsILi8EEENST_INS5_IJNSA_ILi8EEESH_EEENS5_IJSH_SB_EEEEEEEvNS4_8identityES12_S1C_vS1D_EENS_8epilogue10collective6detail29Sm90TmaWarpSpecializedAdapterINS1G_15DefaultEpilogueISJ_SK_SK_NS1F_6thread17LinearCombinationISJ_Li1EffLNS1K_9ScaleType4KindE0ELNS_15FloatRoundStyleE2ESJ_EENS1_15EpilogueDefaultEEEEEvvEEEEvNT_6ParamsE)
        .other          _ZN7cutlass13device_kernelINS_4gemm6kernel13GemmUniversalIN4cute5tupleIJiiiiEEENS1_10collective13CollectiveMmaINS1_37MainloopSm90TmaGmmaWarpSpecializedFP8ILi8ENS5_IJNS4_1CILi1EEESB_SB_EEENS1_35KernelTmaWarpSpecializedCooperativeEEENS5_IJNSA_ILi256EEENSA_ILi176EEENSA_ILi64EEEEEENS_12float_e4m3_tENS5_IJlSB_lEEESJ_SK_NS4_8TiledMMAINS4_8MMA_AtomIJNS4_4SM904GMMA30MMA_64x16x32_F32E4M3E4M3_SS_TNILNSO_7ScaleInE1ELSQ_1EEEEEENS4_6LayoutINS5_IJNSA_ILi2EEESB_SB_EEENS5_IJSB_NSA_ILi0EEESW_EEEEENS5_IJNS4_10UnderscoreESZ_SZ_EEEEENS4_13SM90_TMA_LOADENS4_14ComposedLayoutINS4_7SwizzleILi2ELi4ELi3EEENS4_18smem_ptr_flag_bitsILi8EEENST_INS5_IJNSA_ILi8EEESH_EEENS5_IJSH_SB_EEEEEEEvNS4_8identityES12_S1C_vS1D_EENS_8epilogue10collective6detail29Sm90TmaWarpSpecializedAdapterINS1G_15DefaultEpilogueISJ_SK_SK_NS1F_6thread17LinearCombinationISJ_Li1EffLNS1K_9ScaleType4KindE0ELNS_15FloatRoundStyleE2ESJ_EENS1_15EpilogueDefaultEEEEEvvEEEEvNT_6ParamsE,@"STO_CUDA_ENTRY STV_DEFAULT"
_ZN7cutlass13device_kernelINS_4gemm6kernel13GemmUniversalIN4cute5tupleIJiiiiEEENS1_10collective13CollectiveMmaINS1_37MainloopSm90TmaGmmaWarpSpecializedFP8ILi8ENS5_IJNS4_1CILi1EEESB_SB_EEENS1_35KernelTmaWarpSpecializedCooperativeEEENS5_IJNSA_ILi256EEENSA_ILi176EEENSA_ILi64EEEEEENS_12float_e4m3_tENS5_IJlSB_lEEESJ_SK_NS4_8TiledMMAINS4_8MMA_AtomIJNS4_4SM904GMMA30MMA_64x16x32_F32E4M3E4M3_SS_TNILNSO_7ScaleInE1ELSQ_1EEEEEENS4_6LayoutINS5_IJNSA_ILi2EEESB_SB_EEENS5_IJSB_NSA_ILi0EEESW_EEEEENS5_IJNS4_10UnderscoreESZ_SZ_EEEEENS4_13SM90_TMA_LOADENS4_14ComposedLayoutINS4_7SwizzleILi2ELi4ELi3EEENS4_18smem_ptr_flag_bitsILi8EEENST_INS5_IJNSA_ILi8EEESH_EEENS5_IJSH_SB_EEEEEEEvNS4_8identityES12_S1C_vS1D_EENS_8epilogue10collective6detail29Sm90TmaWarpSpecializedAdapterINS1G_15DefaultEpilogueISJ_SK_SK_NS1F_6thread17LinearCombinationISJ_Li1EffLNS1K_9ScaleType4KindE0ELNS_15FloatRoundStyleE2ESJ_EENS1_15EpilogueDefaultEEEEEvvEEEEvNT_6ParamsE:
[----:B------:R-:W0:Y:S02]  /*0000*/  LDC R1, c[0x0][0x28] ;  /* 0x00000a00ff017b82 */ /* 0x000e240000000800 */
[----:B0-----:R-:W-:Y:S01]  /*0010*/  VIADD R1, R1, 0xfffffd68 ;  /* 0xfffffd6801017836 */ /* 0x001fe20000000000 */
[----:B------:R-:W0:Y:S01]  /*0020*/  S2R R2, SR_TID.X ;  /* 0x0000000000027919 */ /* 0x000e220000002100 */
[----:B------:R-:W-:Y:S01]  /*0030*/  ELECT P0, URZ, PT ;  /* 0x00000000003f782f */ /* 0x000fe20003800000 */
[----:B------:R-:W-:Y:S01]  /*0040*/  BSSY B0, `(.L_x_0) ;  /* 0x0000015000007945 */ /* 0x000fe20003800000 */
[--C-:B0-----:R-:W-:Y:S02]  /*0050*/  SHF.R.U32.HI R0, RZ, 0x5, R2.reuse ;  /* 0x00000005ff007819 */ /* 0x101fe40000011602 */
[----:B------:R-:W-:-:S03]  /*0060*/  SHF.R.U32.HI R2, RZ, 0x7, R2 ;  /* 0x00000007ff027819 */ /* 0x000fc60000011602 */
[----:B------:R-:W0:Y:S04]  /*0070*/  SHFL.IDX PT, R3, R0, RZ, 0x1f ;  /* 0x00001fff00037589 */ /* 0x000e2800000e0000 */
[----:B------:R-:W1:Y:S01]  /*0080*/  SHFL.IDX PT, R2, R2, RZ, 0x1f ;  /* 0x00001fff02027589 */ /* 0x000e6200000e0000 */
[----:B0-----:R-:W-:Y:S02]  /*0090*/  R2UR UR4, R3 ;  /* 0x00000000030472ca */ /* 0x001fe400000e0000 */
[----:B-1----:R-:W-:-:S11]  /*00a0*/  R2UR UR6, R2 ;  /* 0x00000000020672ca */ /* 0x002fd600000e0000 */
[----:B------:R-:W-:Y:S02]  /*00b0*/  USHF.R.S32.HI UR5, URZ, 0x1f, UR4 ;  /* 0x0000001f3f057899 */ /* 0x000fe40008011404 */
[----:B------:R-:W-:Y:S02]  /*00c0*/  ISETP.NE.OR P0, PT, RZ, UR4, !P0 ;  /* 0x00000004ff007c0c */ /* 0x000fe4000c705670 */
[----:B------:R-:W-:-:S04]  /*00d0*/  ULEA.HI UR5, UR5, UR4, URZ, 0x2 ;  /* 0x0000000405057291 */ /* 0x000fc8000f8f103f */
[----:B------:R-:W-:-:S04]  /*00e0*/  ULOP3.LUT UR5, UR5, 0xfffffffc, URZ, 0xc0, !UPT ;  /* 0xfffffffc05057892 */ /* 0x000fc8000f8ec03f */
[----:B------:R-:W-:-:S03]  /*00f0*/  UIADD3 UR8, UR4, -UR5, URZ ;  /* 0x8000000504087290 */ /* 0x000fc6000fffe03f */
[----:B------:R-:W-:Y:S09]  /*0100*/  @P0 BRA `(.L_x_1) ;  /* 0x0000000000200947 */ /* 0x000ff20003800000 */
[----:B------:R-:W-:Y:S02]  /*0110*/  ULDC.64 UR4, c[0x0][0x198] ;  /* 0x0000660000047ab9 */ /* 0x000fe40000000a00 */
[----:B------:R-:W-:Y:S02]  /*0120*/  UIADD3 UR10, UP0, UR4, 0xf0, URZ ;  /* 0x000000f0040a7890 */ /* 0x000fe4000ff1e03f */
[----:B------:R-:W-:Y:S02]  /*0130*/  UIADD3 UR4, UP1, UR4, 0x1f0, URZ ;  /* 0x000001f004047890 */ /* 0x000fe4000ff3e03f */
[----:B------:R-:W-:Y:S02]  /*0140*/  UIADD3.X UR11, URZ, UR5, URZ, UP0, !UPT ;  /* 0x000000053f0b7290 */ /* 0x000fe400087fe43f */
[----:B------:R-:W-:-:S07]  /*0150*/  UIADD3.X UR5, URZ, UR5, URZ, UP1, !UPT ;  /* 0x000000053f057290 */ /* 0x000fce0008ffe43f */
[----:B------:R0:W-:Y:S02]  /*0160*/  UTMACCTL.PF [UR10] ;  /* 0x000000000a0079b9 */ /* 0x0001e40008040000 */
[----:B------:R0:W-:Y:S02]  /*0170*/  UTMACCTL.PF [UR4] ;  /* 0x00000000040079b9 */ /* 0x0001e40008040000 */
[----:B0-----:R-:W-:Y:S01]  /*0180*/  NOP ;  /* 0x0000000000007918 */ /* 0x001fe20000000000 */
.L_x_1:
[----:B------:R-:W-:Y:S05]  /*0190*/  BSYNC B0 ;  /* 0x0000000000007941 */ /* 0x000fea0003800000 */
.L_x_0:
[----:B------:R-:W0:Y:S01]  /*01a0*/  SHFL.IDX PT, R2, R0, RZ, 0x1f ;  /* 0x00001fff00027589 */ /* 0x000e2200000e0000 */
[----:B------:R-:W-:Y:S01]  /*01b0*/  UISETP.NE.AND UP0, UPT, UR8, 0x3, UPT ;  /* 0x000000030800788c */ /* 0x000fe2000bf05270 */
[----:B------:R-:W-:Y:S01]  /*01c0*/  ISETP.NE.AND P1, PT, RZ, UR6, PT ;  /* 0x00000006ff007c0c */ /* 0x000fe2000bf25270 */
[----:B------:R-:W-:Y:S02]  /*01d0*/  UIADD3 UR10, UR6, -0x1, URZ ;  /* 0xffffffff060a7890 */ /* 0x000fe4000fffe03f */
[----:B------:R-:W-:Y:S02]  /*01e0*/  UISETP.EQ.OR UP0, UPT, UR8, URZ, !UP0 ;  /* 0x0000003f0800728c */ /* 0x000fe4000c702670 */
[----:B------:R-:W-:Y:S02]  /*01f0*/  UISETP.GE.U32.AND UP1, UPT, UR10, 0x2, UPT ;  /* 0x000000020a00788c */ /* 0x000fe4000bf26070 */
[----:B------:R-:W-:-:S04]  /*0200*/  UISETP.EQ.AND UP0, UPT, UR6, URZ, UP0 ;  /* 0x0000003f0600728c */ /* 0x000fc80008702270 */
[----:B------:R-:W-:-:S04]  /*0210*/  USEL UR4, URZ, 0x1, !UP0 ;  /* 0x000000013f047887 */ /* 0x000fc8000c000000 */
[----:B------:R-:W-:Y:S01]  /*0220*/  USEL UR4, UR4, 0x2, UP1 ;  /* 0x0000000204047887 */ /* 0x000fe20008800000 */
[----:B0-----:R-:W-:-:S05]  /*0230*/  ISETP.NE.AND P0, PT, R2, RZ, PT ;  /* 0x000000ff0200720c */ /* 0x001fca0003f05270 */
[----:B------:R-:W-:-:S05]  /*0240*/  IMAD.U32 R2, RZ, RZ, UR4 ;  /* 0x00000004ff027e24 */ /* 0x000fca000f8e00ff */
[----:B------:R0:W-:Y:S03]  /*0250*/  STL [R1+0x1f4], R2 ;  /* 0x0001f40201007387 */ /* 0x0001e60000100800 */
[----:B------:R-:W-:Y:S05]  /*0260*/  @P0 BRA `(.L_x_2) ;  /* 0x0000000000840947 */ /* 0x000fea0003800000 */
[----:B------:R-:W-:Y:S01]  /*0270*/  ELECT P0, URZ, PT ;  /* 0x00000000003f782f */ /* 0x000fe20003800000 */
[----:B------:R-:W-:-:S12]  /*0280*/  BSSY B0, `(.L_x_2) ;  /* 0x000001f000007945 */ /* 0x000fd80003800000 */
[----:B------:R-:W-:Y:S05]  /*0290*/  @!P0 BRA `(.L_x_3) ;  /* 0x0000000000748947 */ /* 0x000fea0003800000 */
[----:B------:R-:W1:Y:S01]  /*02a0*/  S2UR UR9, SR_CgaCtaId ;  /* 0x00000000000979c3 */ /* 0x000e620000008800 */
[----:B------:R-:W-:Y:S01]  /*02b0*/  UMOV UR4, 0x400 ;  /* 0x0000040000047882 */ /* 0x000fe20000000000 */
[----:B------:R-:W-:Y:S01]  /*02c0*/  UMOV UR5, 0x1 ;  /* 0x0000000100057882 */ /* 0x000fe20000000000 */
[----:B------:R-:W-:Y:S02]  /*02d0*/  UMOV UR6, 0x100 ;  /* 0x0000010000067882 */ /* 0x000fe40000000000 */
[----:B------:R-:W-:-:S04]  /*02e0*/  UIADD3 UR6, -UR6, 0x100000, URZ ;  /* 0x0010000006067890 */ /* 0x000fc8000fffe13f */
[----:B------:R-:W-:Y:S02]  /*02f0*/  USHF.L.U32 UR7, UR6, 0xb, URZ ;  /* 0x0000000b06077899 */ /* 0x000fe4000800063f */
[----:B------:R-:W-:Y:S02]  /*0300*/  USHF.L.U32 UR6, UR6, 0x1, URZ ;  /* 0x0000000106067899 */ /* 0x000fe4000800063f */
[----:B-1----:R-:W-:Y:S02]  /*0310*/  ULEA UR9, UR9, UR4, 0x18 ;  /* 0x0000000409097291 */ /* 0x002fe4000f8ec03f */
[----:B------:R-:W-:-:S04]  /*0320*/  UIADD3 UR4, -UR5, 0x100000, URZ ;  /* 0x0010000005047890 */ /* 0x000fc8000fffe13f */
[----:B------:R-:W-:Y:S02]  /*0330*/  USHF.L.U32 UR5, UR4, 0xb, URZ ;  /* 0x0000000b04057899 */ /* 0x000fe4000800063f */
[----:B------:R-:W-:Y:S01]  /*0340*/  USHF.L.U32 UR4, UR4, 0x1, URZ ;  /* 0x0000000104047899 */ /* 0x000fe2000800063f */
[----:B------:R-:W1:Y:S11]  /*0350*/  FENCE.VIEW.ASYNC.S ;  /* 0x00000000000073c6 */ /* 0x000e760000000000 */
[----:B-1----:R1:W2:Y:S01]  /*0360*/  SYNCS.EXCH.64 URZ, [UR9], UR4 ;  /* 0x00000004093f75b2 */ /* 0x0022a20008000100 */
[----:B------:R1:W3:Y:S01]  /*0370*/  SYNCS.EXCH.64 URZ, [UR9+0x40], UR6 ;  /* 0x00004006093f75b2 */ /* 0x0002e20008000100 */
[----:B------:R1:W4:Y:S01]  /*0380*/  SYNCS.EXCH.64 URZ, [UR9+0x8], UR4 ;  /* 0x00000804093f75b2 */ /* 0x0003220008000100 */
[----:B------:R1:W0:Y:S01]  /*0390*/  SYNCS.EXCH.64 URZ, [UR9+0x48], UR6 ;  /* 0x00004806093f75b2 */ /* 0x0002220008000100 */
        /* <DEDUP_REMOVED lines=11> */
[----:B------:R1:W0:Y:S02]  /*0450*/  SYNCS.EXCH.64 URZ, [UR9+0x78], UR6 ;  /* 0x00007806093f75b2 */ /* 0x0002240008000100 */
[----:B-1----:R-:W-:Y:S01]  /*0460*/  NOP ;  /* 0x0000000000007918 */ /* 0x002fe20000000000 */
.L_x_3:
[----:B------:R-:W-:Y:S05]  /*0470*/  BSYNC B0 ;  /* 0x0000000000007941 */ /* 0x000fea0003800000 */
.L_x_2:
[----:B------:R-:W1:Y:S01]  /*0480*/  SHFL.IDX PT, R0, R0, RZ, 0x1f ;  /* 0x00001fff00007589 */ /* 0x000e6200000e0000 */
[----:B0-----:R-:W0:Y:S01]  /*0490*/  LDC R2, c[0x0][0x65c] ;  /* 0x00019700ff027b82 */ /* 0x001e220000000800 */
[----:B------:R-:W-:Y:S01]  /*04a0*/  ELECT P0, URZ, PT ;  /* 0x00000000003f782f */ /* 0x000fe20003800000 */
[----:B------:R-:W-:Y:S01]  /*04b0*/  IMAD.MOV.U32 R3, RZ, RZ, RZ ;  /* 0x000000ffff037224 */ /* 0x000fe200078e00ff */
[----:B------:R-:W-:Y:S01]  /*04c0*/  UMOV UR4, 0x20 ;  /* 0x0000002000047882 */ /* 0x000fe20000000000 */
[----:B------:R-:W-:Y:S01]  /*04d0*/  NOP ;  /* 0x0000000000007918 */ /* 0x000fe20000000000 */
[----:B------:R-:W-:Y:S01]  /*04e0*/  NOP ;  /* 0x0000000000007918 */ /* 0x000fe20000000000 */
[----:B-1----:R-:W-:Y:S02]  /*04f0*/  ISETP.NE.OR P0, PT, R0, RZ, !P0 ;  /* 0x000000ff0000720c */ /* 0x002fe40004705670 */
[----:B0-----:R-:W-:Y:S01]  /*0500*/  ISETP.NE.AND P4, PT, R2, 0x1, PT ;  /* 0x000000010200780c */ /* 0x001fe20003f85270 */
[----:B------:R-:W0:Y:S01]  /*0510*/  S2R R0, SR_CTAID.Y ;  /* 0x0000000000007919 */ /* 0x000e220000002600 */
[----:B------:R-:W1:Y:S09]  /*0520*/  S2R R2, SR_CTAID.X ;  /* 0x0000000000027919 */ /* 0x000e720000002500 */
[----:B------:R-:W-:Y:S01]  /*0530*/  VOTEU.ALL UP0, P0 ;  /* 0x00000000003f7886 */ /* 0x000fe20000000000 */
[----:B------:R-:W-:Y:S01]  /*0540*/  VOTEU.ALL UP1, P0 ;  /* 0x00000000003f7886 */ /* 0x000fe20000020000 */
[----:B------:R-:W1:Y:S01]  /*0550*/  @P4 LDC R7, c[0x0][0x10] ;  /* 0x00000400ff074b82 */ /* 0x000e620000000800 */
[----:B------:R-:W-:-:S02]  /*0560*/  @P4 IMAD.MOV.U32 R5, RZ, RZ, RZ ;  /* 0x000000ffff054224 */ /* 0x000fc400078e00ff */
[----:B------:R-:W-:Y:S01]  /*0570*/  @P4 IMAD.MOV.U32 R11, RZ, RZ, RZ ;  /* 0x000000ffff0b4224 */ /* 0x000fe200078e00ff */
[----:B------:R-:W-:Y:S01]  /*0580*/  @!UP0 UMOV UR6, 0x400 ;  /* 0x0000040000068882 */ /* 0x000fe20000000000 */
[----:B------:R-:W-:-:S04]  /*0590*/  @!UP0 UIADD3 UR4, -UR4, 0x100000, URZ ;  /* 0x0010000004048890 */ /* 0x000fc8000fffe13f */
[----:B------:R-:W-:Y:S02]  /*05a0*/  @!UP0 USHF.L.U32 UR5, UR4, 0xb, URZ ;  /* 0x0000000b04058899 */ /* 0x000fe4000800063f */
[----:B------:R-:W-:Y:S01]  /*05b0*/  @!UP0 USHF.L.U32 UR4, UR4, 0x1, URZ ;  /* 0x0000000104048899 */ /* 0x000fe2000800063f */
[----:B------:R-:W5:Y:S08]  /*05c0*/  @!P4 LDC R9, c[0x0][0xc] ;  /* 0x00000300ff09cb82 */ /* 0x000f700000000800 */
[----:B------:R-:W2:Y:S01]  /*05d0*/  @!UP0 S2UR UR7, SR_CgaCtaId ;  /* 0x00000000000789c3 */ /* 0x000ea20000008800 */
[----:B0-----:R-:W-:-:S04]  /*05e0*/  @P4 IMAD.MOV.U32 R4, RZ, RZ, R0 ;  /* 0x000000ffff044224 */ /* 0x001fc800078e0000 */
[----:B-1----:R-:W-:-:S04]  /*05f0*/  @P4 IMAD.WIDE.U32 R6, R2, R7, R4 ;  /* 0x0000000702064225 */ /* 0x002fc800078e0004 */
[----:B------:R-:W-:Y:S02]  /*0600*/  @P4 IMAD.MOV.U32 R10, RZ, RZ, R6 ;  /* 0x000000ffff0a4224 */ /* 0x000fe400078e0006 */
[----:B------:R-:W-:Y:S02]  /*0610*/  @P4 IMAD.IADD R14, R7, 0x1, R11 ;  /* 0x00000001070e4824 */ /* 0x000fe400078e020b */
[----:B-----5:R-:W-:-:S04]  /*0620*/  @!P4 IMAD.WIDE.U32 R4, R9, R0, R2 ;  /* 0x000000000904c225 */ /* 0x020fc800078e0002 */
[----:B------:R-:W-:Y:S02]  /*0630*/  @!P4 IMAD.MOV.U32 R10, RZ, RZ, R4 ;  /* 0x000000ffff0ac224 */ /* 0x000fe400078e0004 */
[----:B------:R-:W-:Y:S01]  /*0640*/  @!P4 IMAD.MOV.U32 R14, RZ, RZ, R5 ;  /* 0x000000ffff0ec224 */ /* 0x000fe200078e0005 */
[----:B--2---:R-:W-:Y:S02]  /*0650*/  @!UP0 ULEA UR6, UR7, UR6, 0x18 ;  /* 0x0000000607068291 */ /* 0x004fe4000f8ec03f */
[----:B------:R0:W-:Y:S01]  /*0660*/  STL [R1+0x200], R10 ;  /* 0x0002000a01007387 */ /* 0x0001e20000100800 */
[----:B------:R-:W-:-:S03]  /*0670*/  VOTEU.ALL UP0, P0 ;  /* 0x00000000003f7886 */ /* 0x000fc60000000000 */
[----:B------:R0:W-:Y:S04]  /*0680*/  STL [R1+0x1f8], R14 ;  /* 0x0001f80e01007387 */ /* 0x0001e80000100800 */
[----:B------:R-:W1:Y:S02]  /*0690*/  FENCE.VIEW.ASYNC.S ;  /* 0x00000000000073c6 */ /* 0x000e640000000000 */
[----:B-1----:R0:W3:Y:S01]  /*06a0*/  @!UP0 SYNCS.EXCH.64 URZ, [UR6+0x90], UR4 ;  /* 0x00009004063f85b2 */ /* 0x0020e20008000100 */
[----:B------:R0:W3:Y:S01]  /*06b0*/  @!UP1 SYNCS.EXCH.64 URZ, [UR6+0x98], UR4 ;  /* 0x00009804063f95b2 */ /* 0x0000e20008000100 */
[----:B------:R-:W-:Y:S01]  /*06c0*/  NOP ;  /* 0x0000000000007918 */ /* 0x000fe20000000000 */
[----:B---34-:R-:W-:Y:S06]  /*06d0*/  BAR.SYNC.DEFER_BLOCKING 0x0 ;  /* 0x0000000000007b1d */ /* 0x018fec0000010000 */
[----:B0-----:R-:W-:Y:S05]  /*06e0*/  @!P1 BRA `(.L_x_4) ;  /* 0x0000016c00ac9947 */ /* 0x001fea0003800000 */
[----:B------:R-:W-:-:S06]  /*06f0*/  UISETP.GT.U32.AND UP0, UPT, UR10, 0x1, UPT ;  /* 0x000000010a00788c */ /* 0x000fcc000bf04070 */
[----:B------:R-:W-:-:S13]  /*0700*/  PLOP3.LUT P0, PT, PT, PT, UP0, 0x80, 0x0 ;  /* 0x000000000000781c */ /* 0x000fda0003f0f008 */
[----:B------:R-:W-:Y:S05]  /*0710*/  @P0 EXIT ;  /* 0x000000000000094d */ /* 0x000fea0003800000 */
[----:B------:R-:W-:Y:S01]  /*0720*/  IMAD.MOV.U32 R5, RZ, RZ, -0x1 ;  /* 0xffffffffff057424 */ /* 0x000fe200078e00ff */
[----:B------:R-:W-:Y:S01]  /*0730*/  ULDC.64 UR4, c[0x0][0x650] ;  /* 0x0001940000047ab9 */ /* 0x000fe20000000a00 */
[----:B------:R-:W-:Y:S01]  /*0740*/  IMAD.MOV.U32 R6, RZ, RZ, -0x1 ;  /* 0xffffffffff067424 */ /* 0x000fe200078e00ff */
[----:B------:R-:W-:Y:S01]  /*0750*/  ISETP.GE.U32.AND P0, PT, R10, UR4, PT ;  /* 0x000000040a007c0c */ /* 0x000fe2000bf06070 */
[----:B------:R-:W-:Y:S01]  /*0760*/  UMOV UR4, 0xffffffff ;  /* 0xffffffff00047882 */ /* 0x000fe20000000000 */
[----:B------:R0:W-:Y:S01]  /*0770*/  STL [R1+0x214], R5 ;  /* 0x0002140501007387 */ /* 0x0001e20000100800 */
[----:B------:R-:W-:Y:S02]  /*0780*/  PRMT R4, RZ, 0x7610, R4 ;  /* 0x00007610ff047816 */ /* 0x000fe40000000004 */
[----:B------:R-:W-:Y:S01]  /*0790*/  ISETP.GE.U32.AND.EX P0, PT, R14, UR5, PT, P0 ;  /* 0x000000050e007c0c */ /* 0x000fe2000bf06100 */
[----:B------:R1:W-:Y:S01]  /*07a0*/  STL [R1+0x210], R6 ;  /* 0x0002100601007387 */ /* 0x0003e20000100800 */
[----:B0-----:R-:W-:-:S05]  /*07b0*/  IMAD.U32 R5, RZ, RZ, UR4 ;  /* 0x00000004ff057e24 */ /* 0x001fca000f8e00ff */
[----:B------:R1:W-:Y:S06]  /*07c0*/  STL [R1+0x208], R5 ;  /* 0x0002080501007387 */ /* 0x0003ec0000100800 */
[----:B------:R-:W-:Y:S05]  /*07d0*/  @P0 BRA `(.L_x_5) ;  /* 0x0000000400740947 */ /* 0x000fea0003800000 */
[----:B------:R-:W-:Y:S01]  /*07e0*/  ULDC.64 UR12, c[0x0][0x628] ;  /* 0x00018a00000c7ab9 */ /* 0x000fe20000000a00 */
[----:B------:R-:W0:Y:S01]  /*07f0*/  LDC.64 R12, c[0x0][0x620] ;  /* 0x00018800ff0c7b82 */ /* 0x000e220000000a00 */
[----:B------:R-:W-:Y:S01]  /*0800*/  ISETP.NE.U32.AND P0, PT, RZ, UR12, PT ;  /* 0x0000000cff007c0c */ /* 0x000fe2000bf05070 */
[----:B------:R-:W-:Y:S01]  /*0810*/  ULDC UR11, c[0x0][0x630] ;  /* 0x00018c00000b7ab9 */ /* 0x000fe20000000800 */
[----:B------:R-:W-:Y:S02]  /*0820*/  R2UR UR4, R10 ;  /* 0x000000000a0472ca */ /* 0x000fe400000e0000 */
[----:B------:R-:W-:Y:S02]  /*0830*/  ISETP.NE.AND.EX P0, PT, RZ, UR13, PT, P0 ;  /* 0x0000000dff007c0c */ /* 0x000fe4000bf05300 */
[----:B------:R-:W-:-:S11]  /*0840*/  R2UR UR5, R14 ;  /* 0x000000000e0572ca */ /* 0x000fd600000e0000 */
[----:B------:R-:W-:Y:S05]  /*0850*/  @!P0 BRA `(.L_x_6) ;  /* 0x0000000000308947 */ /* 0x000fea0003800000 */
[----:B------:R-:W-:Y:S01]  /*0860*/  R2UR UR4, R10 ;  /* 0x000000000a0472ca */ /* 0x000fe200000e0000 */
[----:B------:R-:W-:Y:S01]  /*0870*/  ULDC UR8, c[0x0][0x634] ;  /* 0x00018d0000087ab9 */ /* 0x000fe20000000800 */
[----:B------:R-:W-:-:S11]  /*0880*/  R2UR UR10, R14 ;  /* 0x000000000e0a72ca */ /* 0x000fd600000e0000 */
[----:B------:R-:W-:-:S04]  /*0890*/  UIADD3 UR8, UP0, UR4, UR8, URZ ;  /* 0x0000000804087290 */ /* 0x000fc8000ff1e03f */
[----:B------:R-:W-:-:S04]  /*08a0*/  UIADD3.X UR10, URZ, UR10, URZ, UP0, !UPT ;  /* 0x0000000a3f0a7290 */ /* 0x000fc800087fe43f */
[----:B------:R-:W-:-:S04]  /*08b0*/  UIMAD.WIDE.U32 UR4, UR10, UR12, URZ ;  /* 0x0000000c0a0472a5 */ /* 0x000fc8000f8e003f */
[----:B------:R-:W-:Y:S02]  /*08c0*/  UIMAD.WIDE.U32 UR6, UP0, UR8, UR13, UR4 ;  /* 0x0000000d080672a5 */ /* 0x000fe4000f800004 */
[----:B------:R-:W-:Y:S02]  /*08d0*/  UIMAD.WIDE.U32 UR4, UR8, UR12, URZ ;  /* 0x0000000c080472a5 */ /* 0x000fe4000f8e003f */
[----:B------:R-:W-:Y:S02]  /*08e0*/  UIADD3.X UR9, URZ, URZ, URZ, UP0, !UPT ;  /* 0x0000003f3f097290 */ /* 0x000fe400087fe43f */
[----:B------:R-:W-:Y:S01]  /*08f0*/  UIADD3 URZ, UP0, UR5, UR6, URZ ;  /* 0x00000006053f7290 */ /* 0x000fe2000ff1e03f */
[----:B------:R-:W-:-:S03]  /*0900*/  UMOV UR8, UR7 ;  /* 0x0000000700087c82 */ /* 0x000fc60008000000 */
[----:B------:R-:W-:-:S12]  /*0910*/  UIMAD.WIDE.U32.X UR4, UR10, UR13, UR8, UP0 ;  /* 0x0000000d0a0472a5 */ /* 0x000fd800080e0408 */
.L_x_6:
[----:B------:R-:W-:Y:S01]  /*0920*/  USHF.R.U64 UR6, UR4, UR11, UR5 ;  /* 0x0000000b04067299 */ /* 0x000fe20008001205 */
[----:B------:R-:W2:Y:S01]  /*0930*/  LDC R8, c[0x0][0x618] ;  /* 0x00018600ff087b82 */ /* 0x000ea20000000800 */
[----:B------:R-:W-:Y:S01]  /*0940*/  USHF.R.U32.HI UR4, URZ, UR11, UR5 ;  /* 0x0000000b3f047299 */ /* 0x000fe20008011605 */
[----:B------:R-:W-:Y:S01]  /*0950*/  I2FP.F32.U32 R3, R2 ;  /* 0x0000000200037245 */ /* 0x000fe20000201000 */
[----:B------:R-:W-:Y:S01]  /*0960*/  IMAD.MOV.U32 R4, RZ, RZ, R10 ;  /* 0x000000ffff047224 */ /* 0x000fe200078e000a */
[----:B------:R-:W-:Y:S01]  /*0970*/  ULDC UR5, c[0x0][0x150] ;  /* 0x0000540000057ab9 */ /* 0x000fe20000000800 */
[----:B------:R-:W-:Y:S01]  /*0980*/  IADD3 R9, P0, RZ, -UR6, RZ ;  /* 0x80000006ff097c10 */ /* 0x000fe2000ff1e0ff */
[----:B-1----:R-:W-:Y:S02]  /*0990*/  IMAD.MOV.U32 R5, RZ, RZ, R14 ;  /* 0x000000ffff057224 */ /* 0x002fe400078e000e */
[----:B------:R-:W-:Y:S01]  /*09a0*/  FMUL R3, R3, UR5 ;  /* 0x0000000503037c20 */ /* 0x000fe20008400000 */
[----:B------:R-:W1:Y:S01]  /*09b0*/  LDC.64 R18, c[0x0][0x640] ;  /* 0x00019000ff127b82 */ /* 0x000e620000000a00 */
[----:B------:R-:W-:Y:S01]  /*09c0*/  IMAD.X R11, RZ, RZ, ~UR4, P0 ;  /* 0x80000004ff0b7e24 */ /* 0x000fe200080e06ff */
[----:B------:R-:W-:Y:S01]  /*09d0*/  ULDC UR4, c[0x0][0x154] ;  /* 0x0000550000047ab9 */ /* 0x000fe20000000800 */
[----:B0-----:R-:W-:-:S02]  /*09e0*/  IMAD.WIDE.U32 R4, R9, R12, R4 ;  /* 0x0000000c09047225 */ /* 0x001fc400078e0004 */
[----:B------:R-:W0:Y:S02]  /*09f0*/  F2I.U32.TRUNC.NTZ R3, R3 ;  /* 0x0000000300037305 */ /* 0x000e24000020f000 */
[----:B------:R-:W-:Y:S01]  /*0a00*/  IMAD R6, R11, R12, RZ ;  /* 0x0000000c0b067224 */ /* 0x000fe200078e02ff */
[----:B------:R-:W3:Y:S03]  /*0a10*/  LDC R10, c[0x0][0x608] ;  /* 0x00018200ff0a7b82 */ /* 0x000ee60000000800 */
[----:B------:R-:W-:-:S04]  /*0a20*/  IMAD R9, R9, R13, R6 ;  /* 0x0000000d09097224 */ /* 0x000fc800078e0206 */
[----:B------:R-:W-:Y:S01]  /*0a30*/  IMAD.IADD R5, R5, 0x1, R9 ;  /* 0x0000000105057824 */ /* 0x000fe200078e0209 */
[----:B------:R-:W4:Y:S01]  /*0a40*/  LDC R7, c[0x0][0x144] ;  /* 0x00005100ff077b82 */ /* 0x000f220000000800 */
[----:B------:R-:W-:Y:S02]  /*0a50*/  IMAD.MOV.U32 R9, RZ, RZ, 0x1 ;  /* 0x00000001ff097424 */ /* 0x000fe400078e00ff */
[----:B0-----:R-:W-:Y:S01]  /*0a60*/  IMAD.MOV R6, RZ, RZ, -R3 ;  /* 0x000000ffff067224 */ /* 0x001fe200078e0a03 */
[----:B--2---:R-:W-:Y:S02]  /*0a70*/  SHF.R.U64 R12, R4, R8, R5 ;  /* 0x00000008040c7219 */ /* 0x004fe40000001205 */
[----:B------:R-:W-:Y:S02]  /*0a80*/  I2FP.F32.U32 R4, R0 ;  /* 0x0000000000047245 */ /* 0x000fe40000201000 */
[----:B------:R-:W0:Y:S01]  /*0a90*/  LDC R14, c[0x0][0x658] ;  /* 0x00019600ff0e7b82 */ /* 0x000e220000000800 */
[----:B-1----:R-:W-:-:S02]  /*0aa0*/  ISETP.NE.U32.AND P0, PT, R18, RZ, PT ;  /* 0x000000ff1200720c */ /* 0x002fc40003f05070 */
[----:B------:R-:W-:Y:S01]  /*0ab0*/  FMUL R4, R4, UR4 ;  /* 0x0000000404047c20 */ /* 0x000fe20008400000 */
[----:B------:R-:W-:Y:S01]  /*0ac0*/  SHF.R.U32.HI R3, RZ, R8, R5 ;  /* 0x00000008ff037219 */ /* 0x000fe20000011605 */
[----:B------:R-:W-:Y:S01]  /*0ad0*/  IMAD.MOV.U32 R5, RZ, RZ, -0x1 ;  /* 0xffffffffff057424 */ /* 0x000fe200078e00ff */
[----:B------:R-:W-:Y:S01]  /*0ae0*/  ISETP.NE.AND.EX P0, PT, R19, RZ, PT, P0 ;  /* 0x000000ff1300720c */ /* 0x000fe20003f05300 */
[----:B------:R1:W2:Y:S01]  /*0af0*/  F2I.U32.TRUNC.NTZ R11, R4 ;  /* 0x00000004000b7305 */ /* 0x0002a2000020f000 */
[----:B------:R-:W1:Y:S01]  /*0b00*/  LDC R13, c[0x0][0x148] ;  /* 0x00005200ff0d7b82 */ /* 0x000e620000000800 */
[-CC-:B---3--:R-:W-:Y:S02]  /*0b10*/  SHF.R.U64 R23, R12, R10.reuse, R3.reuse ;  /* 0x0000000a0c177219 */ /* 0x188fe40000001203 */
[----:B------:R-:W-:-:S05]  /*0b20*/  SHF.R.U32.HI R3, RZ, R10, R3 ;  /* 0x0000000aff037219 */ /* 0x000fca0000011603 */
[----:B------:R-:W3:Y:S01]  /*0b30*/  LDC R17, c[0x0][0x600] ;  /* 0x00018000ff117b82 */ /* 0x000ee20000000800 */
[----:B----4-:R-:W-:-:S07]  /*0b40*/  IMAD R8, R7, R6, R2 ;  /* 0x0000000607087224 */ /* 0x010fce00078e0202 */
[----:B------:R-:W4:Y:S01]  /*0b50*/  LDC R16, c[0x0][0x648] ;  /* 0x00019200ff107b82 */ /* 0x000f220000000800 */
[-C--:B0-----:R-:W-:Y:S02]  /*0b60*/  SHF.L.U32 R2, R5, R14.reuse, RZ ;  /* 0x0000000e05027219 */ /* 0x081fe400000006ff */
[--C-:B------:R-:W-:Y:S02]  /*0b70*/  SHF.R.U64 R22, R23, R14, R3.reuse ;  /* 0x0000000e17167219 */ /* 0x100fe40000001203 */
[----:B------:R-:W-:Y:S02]  /*0b80*/  LOP3.LUT R10, RZ, R2, RZ, 0x33, !PT ;  /* 0x00000002ff0a7212 */ /* 0x000fe400078e33ff */
[-C--:B------:R-:W-:Y:S01]  /*0b90*/  SHF.R.U32.HI R3, RZ, R14.reuse, R3 ;  /* 0x0000000eff037219 */ /* 0x080fe20000011603 */
[----:B------:R-:W0:Y:S01]  /*0ba0*/  LDC R21, c[0x0][0x638] ;  /* 0x00018e00ff157b82 */ /* 0x000e220000000800 */
[----:B------:R-:W-:Y:S01]  /*0bb0*/  SHF.L.U32 R9, R9, R14, RZ ;  /* 0x0000000e09097219 */ /* 0x000fe200000006ff */
[----:B------:R-:W-:-:S06]  /*0bc0*/  IMAD.MOV.U32 R2, RZ, RZ, R22 ;  /* 0x000000ffff027224 */ /* 0x000fcc00078e0016 */
[----:B------:R-:W0:Y:S01]  /*0bd0*/  LDC R20, c[0x0][0x610] ;  /* 0x00018400ff147b82 */ /* 0x000e220000000800 */
[----:B-12---:R-:W-:Y:S05]  /*0be0*/  @!P0 BRA `(.L_x_7) ;  /* 0x0000000000288947 */ /* 0x006fea0003800000 */
[----:B------:R-:W1:Y:S02]  /*0bf0*/  LDC R7, c[0x0][0x64c] ;  /* 0x00019300ff077b82 */ /* 0x000e640000000800 */
[----:B-1----:R-:W-:-:S05]  /*0c00*/  IADD3 R7, P0, R22, R7, RZ ;  /* 0x0000000716077210 */ /* 0x002fca0007f1e0ff */
[----:B------:R-:W-:-:S04]  /*0c10*/  IMAD.X R15, RZ, RZ, R3, P0 ;  /* 0x000000ffff0f7224 */ /* 0x000fc800000e0603 */
[----:B------:R-:W-:-:S04]  /*0c20*/  IMAD.WIDE.U32 R2, R15, R18, RZ ;  /* 0x000000120f027225 */ /* 0x000fc800078e00ff */
[----:B------:R-:W-:-:S04]  /*0c30*/  IMAD.WIDE.U32 R4, P0, R7, R19, R2 ;  /* 0x0000001307047225 */ /* 0x000fc80007800002 */
[----:B------:R-:W-:-:S04]  /*0c40*/  IMAD.WIDE.U32 R2, R7, R18, RZ ;  /* 0x0000001207027225 */ /* 0x000fc800078e00ff */
[----:B------:R-:W-:Y:S01]  /*0c50*/  IMAD.X R7, RZ, RZ, RZ, P0 ;  /* 0x000000ffff077224 */ /* 0x000fe200000e06ff */
[----:B------:R-:W-:Y:S01]  /*0c60*/  IADD3 RZ, P0, R3, R4, RZ ;  /* 0x0000000403ff7210 */ /* 0x000fe20007f1e0ff */
[----:B------:R-:W-:-:S04]  /*0c70*/  IMAD.MOV.U32 R6, RZ, RZ, R5 ;  /* 0x000000ffff067224 */ /* 0x000fc800078e0005 */
[----:B------:R-:W-:-:S08]  /*0c80*/  IMAD.WIDE.U32.X R2, R15, R19, R6, P0 ;  /* 0x000000130f027225 */ /* 0x000fd000000e0406 */
.L_x_7:
[----:B----4-:R-:W-:Y:S01]  /*0c90*/  SHF.R.U64 R2, R2, R16, R3 ;  /* 0x0000001002027219 */ /* 0x010fe20000001203 */
[----:B---3--:R-:W-:Y:S01]  /*0ca0*/  VIADD R3, R17, 0xffffffff ;  /* 0xffffffff11037836 */ /* 0x008fe20000000000 */
[----:B------:R-:W-:Y:S01]  /*0cb0*/  LOP3.LUT R10, R23, R10, RZ, 0xc0, !PT ;  /* 0x0000000a170a7212 */ /* 0x000fe200078ec0ff */
[----:B------:R-:W-:Y:S02]  /*0cc0*/  IMAD.MOV R11, RZ, RZ, -R11 ;  /* 0x000000ffff0b7224 */ /* 0x000fe400078e0a0b */
[----:B------:R-:W-:Y:S01]  /*0cd0*/  IMAD.MOV R4, RZ, RZ, -R2 ;  /* 0x000000ffff047224 */ /* 0x000fe200078e0a02 */
[----:B------:R-:W-:Y:S01]  /*0ce0*/  LOP3.LUT R3, R12, R3, RZ, 0xc0, !PT ;  /* 0x000000030c037212 */ /* 0x000fe200078ec0ff */
[----:B------:R-:W-:Y:S02]  /*0cf0*/  @P4 IMAD R8, R13, R11, R0 ;  /* 0x0000000b0d084224 */ /* 0x000fe400078e0200 */
[----:B------:R-:W-:Y:S02]  /*0d00*/  IMAD R9, R9, R2, R10 ;  /* 0x0000000209097224 */ /* 0x000fe400078e020a */
[----:B0-----:R-:W-:-:S02]  /*0d10*/  IMAD R0, R4, R21, R22 ;  /* 0x0000001504007224 */ /* 0x001fc400078e0216 */
[----:B------:R-:W-:Y:S02]  /*0d20*/  IMAD R8, R9, R20, R8 ;  /* 0x0000001409087224 */ /* 0x000fe400078e0208 */
[----:B------:R-:W-:Y:S02]  /*0d30*/  IMAD R3, R0, R17, R3 ;  /* 0x0000001100037224 */ /* 0x000fe400078e0203 */
[----:B------:R-:W-:-:S03]  /*0d40*/  IMAD.MOV.U32 R4, RZ, RZ, 0x1 ;  /* 0x00000001ff047424 */ /* 0x000fc600078e00ff */
[----:B------:R-:W-:Y:S02]  /*0d50*/  SEL R0, R3, R8, !P4 ;  /* 0x0000000803007207 */ /* 0x000fe40006000000 */
[----:B------:R-:W-:-:S03]  /*0d60*/  SEL R2, R8, R3, !P4 ;  /* 0x0000000308027207 */ /* 0x000fc60006000000 */
[----:B------:R0:W-:Y:S04]  /*0d70*/  STL [R1+0x210], R0 ;  /* 0x0002100001007387 */ /* 0x0001e80000100800 */
[----:B------:R2:W-:Y:S01]  /*0d80*/  STL [R1+0x214], R2 ;  /* 0x0002140201007387 */ /* 0x0005e20000100800 */
[----:B0-----:R-:W-:-:S05]  /*0d90*/  IMAD.U32 R0, RZ, RZ, UR6 ;  /* 0x00000006ff007e24 */ /* 0x001fca000f8e00ff */
[----:B------:R2:W-:Y:S02]  /*0da0*/  STL [R1+0x208], R0 ;  /* 0x0002080001007387 */ /* 0x0005e40000100800 */
.L_x_5:
[----:B------:R-:W-:-:S08]  /*0db0*/  NOP ;  /* 0x0000000000007918 */ /* 0x000fd00000000000 */
[----:B------:R-:W0:Y:S02]  /*0dc0*/  USETMAXREG.TRY_ALLOC.CTAPOOL UP0, 0xe8 ;  /* 0x000000e8000079c8 */ /* 0x000e240008000600 */
[----:B0-----:R-:W-:-:S13]  /*0dd0*/  PLOP3.LUT P0, PT, PT, PT, UP0, 0x80, 0x0 ;  /* 0x000000000000781c */ /* 0x001fda0003f0f008 */
[----:B------:R-:W-:Y:S05]  /*0de0*/  @!P0 BRA `(.L_x_5) ;  /* 0xfffffffc00f08947 */ /* 0x000fea000383ffff */
[----:B------:R-:W-:Y:S01]  /*0df0*/  ULDC.64 UR4, c[0x0][0x598] ;  /* 0x0001660000047ab9 */ /* 0x000fe20000000a00 */
[----:B------:R-:W-:Y:S01]  /*0e00*/  ULDC.64 UR52, c[0x0][0x208] ;  /* 0x0000820000347ab9 */ /* 0x000fe20000000a00 */
[----:B------:R-:W-:-:S04]  /*0e10*/  ISETP.NE.U32.AND P0, PT, RZ, UR4, PT ;  /* 0x00000004ff007c0c */ /* 0x000fc8000bf05070 */
[----:B------:R-:W-:-:S13]  /*0e20*/  ISETP.NE.AND.EX P0, PT, RZ, UR5, PT, P0 ;  /* 0x00000005ff007c0c */ /* 0x000fda000bf05300 */
[----:B------:R-:W-:Y:S05]  /*0e30*/  @!P0 BRA `(.L_x_8) ;  /* 0x0000000000208947 */ /* 0x000fea0003800000 */
[----:B--2---:R-:W0:Y:S02]  /*0e40*/  LDC.64 R2, c[0x0][0x598] ;  /* 0x00016600ff027b82 */ /* 0x004e240000000a00 */
[----:B0-----:R-:W2:Y:S02]  /*0e50*/  LDG.E.64 R2, desc[UR52][R2.64] ;  /* 0x0000003402027981 */ /* 0x001ea4000c1e1b00 */
[----:B--2---:R-:W-:-:S04]  /*0e60*/  ISETP.NE.U32.AND P0, PT, R2, RZ, PT ;  /* 0x000000ff0200720c */ /* 0x004fc80003f05070 */
[----:B------:R-:W-:-:S13]  /*0e70*/  ISETP.NE.AND.EX P0, PT, R3, RZ, PT, P0 ;  /* 0x000000ff0300720c */ /* 0x000fda0003f05300 */
[----:B------:R-:W-:Y:S05]  /*0e80*/  @!P0 BRA `(.L_x_8) ;  /* 0x00000000000c8947 */ /* 0x000fea0003800000 */
[----:B------:R-:W2:Y:S02]  /*0e90*/  LD.E R2, desc[UR52][R2.64] ;  /* 0x0000003402027980 */ /* 0x000ea4000c101900 */
[----:B--2---:R-:W-:Y:S01]  /*0ea0*/  R2UR UR4, R2 ;  /* 0x00000000020472ca */ /* 0x004fe200000e0000 */
[----:B------:R-:W-:-:S14]  /*0eb0*/  BRA `(.L_x_9) ;  /* 0x0000000000247947 */ /* 0x000fdc0003800000 */
.L_x_8:
[----:B------:R-:W-:Y:S02]  /*0ec0*/  ULDC.64 UR4, c[0x0][0x588] ;  /* 0x0001620000047ab9 */ /* 0x000fe40000000a00 */
[----:B------:R-:W-:-:S04]  /*0ed0*/  ISETP.NE.U32.AND P0, PT, RZ, UR4, PT ;  /* 0x00000004ff007c0c */ /* 0x000fc8000bf05070 */
[----:B------:R-:W-:-:S13]  /*0ee0*/  ISETP.NE.AND.EX P0, PT, RZ, UR5, PT, P0 ;  /* 0x00000005ff007c0c */ /* 0x000fda000bf05300 */
[----:B------:R-:W-:Y:S05]  /*0ef0*/  @!P0 BRA `(.L_x_10) ;  /* 0x0000000000108947 */ /* 0x000fea0003800000 */
[----:B--2---:R-:W0:Y:S02]  /*0f00*/  LDC.64 R2, c[0x0][0x588] ;  /* 0x00016200ff027b82 */ /* 0x004e240000000a00 */
[----:B0-----:R-:W2:Y:S02]  /*0f10*/  LDG.E R2, desc[UR52][R2.64] ;  /* 0x0000003402027981 */ /* 0x001ea4000c1e1900 */
[----:B--2---:R-:W-:Y:S01]  /*0f20*/  R2UR UR4, R2 ;  /* 0x00000000020472ca */ /* 0x004fe200000e0000 */
[----:B------:R-:W-:-:S14]  /*0f30*/  BRA `(.L_x_9) ;  /* 0x0000000000047947 */ /* 0x000fdc0003800000 */
.L_x_10:
[----:B------:R-:W-:-:S05]  /*0f40*/  ULDC UR4, c[0x0][0x580] ;  /* 0x0001600000047ab9 */ /* 0x000fca0000000800 */
.L_x_9:
[----:B------:R-:W-:Y:S02]  /*0f50*/  ULDC.64 UR6, c[0x0][0x5a0] ;  /* 0x0001680000067ab9 */ /* 0x000fe40000000a00 */
        /* <DEDUP_REMOVED lines=11> */
.L_x_11:
        /* <DEDUP_REMOVED lines=8> */
.L_x_13:
[----:B------:R-:W-:-:S05]  /*1090*/  ULDC UR5, c[0x0][0x584] ;  /* 0x0001610000057ab9 */ /* 0x000fca0000000800 */
.L_x_12:
[----:B------:R-:W-:-:S13]  /*10a0*/  LOP3.LUT P0, RZ, R4, 0xff, RZ, 0xc0, !PT ;  /* 0x000000ff04ff7812 */ /* 0x000fda000780c0ff */
[----:B------:R-:W-:Y:S05]  /*10b0*/  @!P0 EXIT ;  /* 0x000000000000894d */ /* 0x000fea0003800000 */
[----:B--2---:R-:W2:Y:S01]  /*10c0*/  LDL R0, [R1+0x1f4] ;  /* 0x0001f40001007983 */ /* 0x004ea20000100800 */
[----:B------:R-:W-:Y:S02]  /*10d0*/  ULDC UR6, c[0x0][0x28c] ;  /* 0x0000a30000067ab9 */ /* 0x000fe40000000800 */
[----:B------:R-:W-:-:S04]  /*10e0*/  UIADD3 UR6, UR6, 0x3f, URZ ;  /* 0x0000003f06067890 */ /* 0x000fc8000fffe03f */
[----:B------:R-:W-:-:S04]  /*10f0*/  USHF.R.S32.HI UR7, URZ, 0x1f, UR6 ;  /* 0x0000001f3f077899 */ /* 0x000fc80008011406 */
[----:B------:R-:W-:-:S03]  /*1100*/  ULEA.HI UR7, UR7, UR6, URZ, 0x6 ;  /* 0x0000000607077291 */ /* 0x000fc6000f8f303f */
[----:B------:R-:W-:Y:S02]  /*1110*/  UMOV UR6, URZ ;  /* 0x0000003f00067c82 */ /* 0x000fe40008000000 */
[----:B------:R-:W-:Y:S01]  /*1120*/  IMAD.U32 R2, RZ, RZ, UR6 ;  /* 0x00000006ff027e24 */ /* 0x000fe2000f8e00ff */
[----:B--2---:R-:W-:-:S13]  /*1130*/  R2UR UR8, R0 ;  /* 0x00000000000872ca */ /* 0x004fda00000e0000 */
[----:B------:R-:W-:Y:S02]  /*1140*/  ULOP3.LUT UR60, UR8, 0x1, URZ, 0xfc, !UPT ;  /* 0x00000001083c7892 */ /* 0x000fe4000f8efc3f */
[----:B------:R-:W-:-:S03]  /*1150*/  USHF.R.S32.HI UR8, URZ, 0x6, UR7 ;  /* 0x000000063f087899 */ /* 0x000fc60008011407 */
[----:B------:R-:W-:Y:S02]  /*1160*/  UMOV UR7, URZ ;  /* 0x0000003f00077c82 */ /* 0x000fe40008000000 */
[----:B------:R-:W-:Y:S02]  /*1170*/  IMAD.U32 R0, RZ, RZ, UR7 ;  /* 0x00000007ff007e24 */ /* 0x000fe4000f8e00ff */
[----:B------:R-:W-:-:S05]  /*1180*/  IMAD.U32 R3, RZ, RZ, UR8 ;  /* 0x00000008ff037e24 */ /* 0x000fca000f8e00ff */
[----:B------:R0:W-:Y:S04]  /*1190*/  STL [R1+0x20c], R3 ;  /* 0x00020c0301007387 */ /* 0x0001e80000100800 */
[----:B------:R0:W-:Y:S04]  /*11a0*/  STL [R1+0x204], R0 ;  /* 0x0002040001007387 */ /* 0x0001e80000100800 */
[----:B------:R0:W-:Y:S02]  /*11b0*/  STL [R1+0x1fc], R2 ;  /* 0x0001fc0201007387 */ /* 0x0001e40000100800 */
.L_x_390:
[----:B0-2---:R-:W2:Y:S01]  /*11c0*/  LDL R2, [R1+0x204] ;  /* 0x0002040001027983 */ /* 0x005ea20000100800 */
[----:B------:R-:W0:Y:S01]  /*11d0*/  S2UR UR10, SR_CgaCtaId ;  /* 0x00000000000a79c3 */ /* 0x000e220000008800 */
[----:B------:R-:W-:Y:S01]  /*11e0*/  UMOV UR55, 0x400 ;  /* 0x0000040000377882 */ /* 0x000fe20000000000 */
[----:B------:R-:W-:Y:S01]  /*11f0*/  UMOV UR56, URZ ;  /* 0x0000003f00387c82 */ /* 0x000fe20008000000 */
[----:B------:R-:W-:Y:S01]  /*1200*/  STL [R1+0x1f0], RZ ;  /* 0x0001f0ff01007387 */ /* 0x000fe20000100800 */
[----:B------:R-:W-:Y:S01]  /*1210*/  UMOV UR6, URZ ;  /* 0x0000003f00067c82 */ /* 0x000fe20008000000 */
[----:B------:R-:W-:Y:S02]  /*1220*/  UMOV UR7, URZ ;  /* 0x0000003f00077c82 */ /* 0x000fe40008000000 */
[----:B------:R-:W-:Y:S04]  /*1230*/  STL [R1+0x1ec], RZ ;  /* 0x0001ecff01007387 */ /* 0x000fe80000100800 */
        /* <DEDUP_REMOVED lines=50> */
[----:B------:R-:W-:Y:S01]  /*1560*/  STL [R1+0x120], RZ ;  /* 0x000120ff01007387 */ /* 0x000fe20000100800 */
[----:B------:R-:W3:Y:S03]  /*1570*/  S2R R0, SR_TID.X ;  /* 0x0000000000007919 */ /* 0x000ee60000002100 */
        /* <DEDUP_REMOVED lines=8> */
[----:B---3--:R-:W-:-:S03]  /*1600*/  LOP3.LUT R0, R0, 0x80, RZ, 0xc0, !PT ;  /* 0x0000008000007812 */ /* 0x008fc600078ec0ff */
[----:B------:R-:W-:Y:S01]  /*1610*/  STL [R1+0xfc], RZ ;  /* 0x0000fcff01007387 */ /* 0x000fe20000100800 */
[----:B------:R-:W-:-:S03]  /*1620*/  SHF.R.U32.HI R0, RZ, 0x7, R0 ;  /* 0x00000007ff007819 */ /* 0x000fc60000011600 */
        /* <DEDUP_REMOVED lines=12> */
[----:B--2---:R-:W-:-:S02]  /*16f0*/  R2UR UR9, R2 ;  /* 0x00000000020972ca */ /* 0x004fc400000e0000 */
[----:B------:R-:W2:Y:S01]  /*1700*/  LDC R2, c[0x0][0x28c] ;  /* 0x0000a300ff027b82 */ /* 0x000ea20000000800 */
[----:B------:R-:W-:Y:S04]  /*1710*/  STL [R1+0xc8], RZ ;  /* 0x0000c8ff01007387 */ /* 0x000fe80000100800 */
[----:B------:R-:W-:Y:S04]  /*1720*/  STL [R1+0xc4], RZ ;  /* 0x0000c4ff01007387 */ /* 0x000fe80000100800 */
[----:B------:R-:W-:Y:S04]  /*1730*/  STL [R1+0xc0], RZ ;  /* 0x0000c0ff01007387 */ /* 0x000fe80000100800 */
[----:B------:R-:W-:Y:S04]  /*1740*/  STL [R1+0xbc], RZ ;  /* 0x0000bcff01007387 */ /* 0x000fe80000100800 */
[----:B------:R-:W-:Y:S04]  /*1750*/  STL [R1+0xb8], RZ ;  /* 0x0000b8ff01007387 */ /* 0x000fe80000100800 */
[----:B------:R-:W-:Y:S04]  /*1760*/  STL [R1+0xb4], RZ ;  /* 0x0000b4ff01007387 */ /* 0x000fe80000100800 */
[----:B------:R-:W3:Y:S01]  /*1770*/  SHFL.IDX PT, R0, R0, RZ, 0x1f ;  /* 0x00001fff00007589 */ /* 0x000ee200000e0000 */
[----:B------:R-:W-:Y:S01]  /*1780*/  IMAD.U32 R228, RZ, RZ, UR9 ;  /* 0x00000009ffe47e24 */ /* 0x000fe2000f8e00ff */
[----:B0-----:R-:W-:Y:S01]  /*1790*/  ULEA UR55, UR10, UR55, 0x18 ;  /* 0x000000370a377291 */ /* 0x001fe2000f8ec03f */
[----:B--2---:R-:W-:Y:S01]  /*17a0*/  ISETP.GE.AND P0, PT, R2, 0x1, PT ;  /* 0x000000010200780c */ /* 0x004fe20003f06270 */
[----:B------:R-:W-:Y:S04]  /*17b0*/  STL [R1+0xb0], RZ ;  /* 0x0000b0ff01007387 */ /* 0x000fe80000100800 */
[----:B------:R-:W-:Y:S04]  /*17c0*/  STL [R1+0xac], RZ ;  /* 0x0000acff01007387 */ /* 0x000fe80000100800 */
[----:B------:R-:W-:Y:S04]  /*17d0*/  STL [R1+0xa8], RZ ;  /* 0x0000a8ff01007387 */ /* 0x000fe80000100800 */
[----:B------:R-:W-:Y:S04]  /*17e0*/  STL [R1+0xa4], RZ ;  /* 0x0000a4ff01007387 */ /* 0x000fe80000100800 */
[----:B------:R-:W-:Y:S04]  /*17f0*/  STL [R1+0xa0], RZ ;  /* 0x0000a0ff01007387 */ /* 0x000fe80000100800 */
[----:B------:R-:W-:Y:S01]  /*1800*/  STL [R1+0x9c], RZ ;  /* 0x00009cff01007387 */ /* 0x000fe20000100800 */
[----:B---3--:R-:W-:Y:S01]  /*1810*/  R2UR UR8, R0 ;  /* 0x00000000000872ca */ /* 0x008fe200000e0000 */
[----:B------:R-:W-:-:S02]  /*1820*/  IMAD.MOV.U32 R0, RZ, RZ, RZ ;  /* 0x000000ffff007224 */ /* 0x000fc400078e00ff */
        /* <DEDUP_REMOVED lines=38> */
[----:B------:R-:W-:Y:S04]  /*1a90*/  STL [R1], RZ ;  /* 0x000000ff01007387 */ /* 0x000fe80000100800 */
[----:B------:R0:W-:Y:S04]  /*1aa0*/  STL [R1+0x218], R0 ;  /* 0x0002180001007387 */ /* 0x0001e80000100800 */
[----:B0-----:R-:W2:Y:S01]  /*1ab0*/  LDL R0, [R1+0x1fc] ;  /* 0x0001fc0001007983 */ /* 0x001ea20000100800 */
[----:B------:R-:W-:Y:S01]  /*1ac0*/  ULEA.HI UR9, UR8, UR8, URZ, 0x1 ;  /* 0x0000000808097291 */ /* 0x000fe2000f8f083f */
[----:B------:R-:W-:-:S02]  /*1ad0*/  CS2R R2, SRZ ;  /* 0x0000000000027805 */ /* 0x000fc4000001ff00 */
[----:B-1----:R-:W-:Y:S02]  /*1ae0*/  CS2R R4, SRZ ;  /* 0x0000000000047805 */ /* 0x002fe4000001ff00 */
[----:B------:R-:W-:Y:S01]  /*1af0*/  CS2R R6, SRZ ;  /* 0x0000000000067805 */ /* 0x000fe2000001ff00 */
[----:B------:R-:W-:Y:S01]  /*1b00*/  ULOP3.LUT UR9, UR9, 0xffffe, URZ, 0xc0, !UPT ;  /* 0x000ffffe09097892 */ /* 0x000fe2000f8ec03f */
[----:B------:R-:W-:Y:S02]  /*1b10*/  CS2R R8, SRZ ;  /* 0x0000000000087805 */ /* 0x000fe4000001ff00 */
[----:B------:R-:W-:Y:S02]  /*1b20*/  CS2R R10, SRZ ;  /* 0x00000000000a7805 */ /* 0x000fe4000001ff00 */
[----:B------:R-:W-:Y:S01]  /*1b30*/  CS2R R12, SRZ ;  /* 0x00000000000c7805 */ /* 0x000fe2000001ff00 */
[----:B------:R-:W-:Y:S01]  /*1b40*/  UIADD3 UR9, UR8, -UR9, URZ ;  /* 0x8000000908097290 */ /* 0x000fe2000fffe03f */
[----:B------:R-:W-:-:S02]  /*1b50*/  CS2R R14, SRZ ;  /* 0x00000000000e7805 */ /* 0x000fc4000001ff00 */
[----:B------:R-:W-:Y:S02]  /*1b60*/  CS2R R16, SRZ ;  /* 0x0000000000107805 */ /* 0x000fe4000001ff00 */
[----:B------:R-:W-:Y:S01]  /*1b70*/  CS2R R18, SRZ ;  /* 0x0000000000127805 */ /* 0x000fe2000001ff00 */
[----:B------:R-:W-:Y:S01]  /*1b80*/  ULEA UR9, UR9, UR55, 0xc ;  /* 0x0000003709097291 */ /* 0x000fe2000f8e603f */
[----:B------:R-:W-:Y:S02]  /*1b90*/  CS2R R20, SRZ ;  /* 0x0000000000147805 */ /* 0x000fe4000001ff00 */
[----:B------:R-:W-:Y:S02]  /*1ba0*/  CS2R R22, SRZ ;  /* 0x0000000000167805 */ /* 0x000fe4000001ff00 */
[----:B------:R-:W-:Y:S01]  /*1bb0*/  CS2R R200, SRZ ;  /* 0x0000000000c87805 */ /* 0x000fe2000001ff00 */
[----:B------:R-:W-:Y:S01]  /*1bc0*/  UIADD3 UR9, UR9, 0x180, URZ ;  /* 0x0000018009097890 */ /* 0x000fe2000fffe03f */
[----:B------:R-:W-:-:S02]  /*1bd0*/  CS2R R202, SRZ ;  /* 0x0000000000ca7805 */ /* 0x000fc4000001ff00 */
[----:B------:R-:W-:Y:S02]  /*1be0*/  CS2R R204, SRZ ;  /* 0x0000000000cc7805 */ /* 0x000fe4000001ff00 */
[----:B------:R-:W-:Y:S01]  /*1bf0*/  CS2R R206, SRZ ;  /* 0x0000000000ce7805 */ /* 0x000fe2000001ff00 */
[----:B------:R-:W-:Y:S01]  /*1c00*/  USHF.R.U32.HI UR9, URZ, 0x4, UR9 ;  /* 0x000000043f097899 */ /* 0x000fe20008011609 */
[----:B------:R-:W-:Y:S02]  /*1c10*/  CS2R R208, SRZ ;  /* 0x0000000000d07805 */ /* 0x000fe4000001ff00 */
[----:B------:R-:W-:Y:S02]  /*1c20*/  CS2R R210, SRZ ;  /* 0x0000000000d27805 */ /* 0x000fe4000001ff00 */
[----:B------:R-:W-:Y:S01]  /*1c30*/  CS2R R212, SRZ ;  /* 0x0000000000d47805 */ /* 0x000fe2000001ff00 */
[----:B------:R-:W-:Y:S01]  /*1c40*/  ULOP3.LUT UR59, UR9, 0x3fff, URZ, 0xc0, !UPT ;  /* 0x00003fff093b7892 */ /* 0x000fe2000f8ec03f */
[----:B------:R-:W-:-:S02]  /*1c50*/  CS2R R214, SRZ ;  /* 0x0000000000d67805 */ /* 0x000fc4000001ff00 */
[----:B------:R-:W-:Y:S02]  /*1c60*/  CS2R R216, SRZ ;  /* 0x0000000000d87805 */ /* 0x000fe4000001ff00 */
[----:B------:R-:W-:Y:S02]  /*1c70*/  CS2R R218, SRZ ;  /* 0x0000000000da7805 */ /* 0x000fe4000001ff00 */
[----:B------:R-:W-:Y:S02]  /*1c80*/  CS2R R220, SRZ ;  /* 0x0000000000dc7805 */ /* 0x000fe4000001ff00 */
[----:B------:R-:W-:Y:S02]  /*1c90*/  CS2R R222, SRZ ;  /* 0x0000000000de7805 */ /* 0x000fe4000001ff00 */
[----:B------:R-:W-:Y:S02]  /*1ca0*/  CS2R R224, SRZ ;  /* 0x0000000000e07805 */ /* 0x000fe4000001ff00 */
        /* <DEDUP_REMOVED lines=89> */
[----:B--2---:R-:W-:Y:S02]  /*2240*/  R2UR UR54, R0 ;  /* 0x00000000003672ca */ /* 0x004fe400000e0000 */
[----:B------:R0:W5:Y:S01]  /*2250*/  LDL.LU R0, [R1+0x218] ;  /* 0x0002180001007983 */ /* 0x0001620000300800 */
[----:B----4-:R-:W-:-:S12]  /*2260*/  @!P0 BRA `(.L_x_14) ;  /* 0x0000002800a88947 */ /* 0x010fd80003800000 */
[----:B------:R-:W-:-:S06]  /*2270*/  UISETP.NE.AND UP0, UPT, UR60, 0x3, UPT ;  /* 0x000000033c00788c */ /* 0x000fcc000bf05270 */
[----:B------:R-:W-:-:S13]  /*2280*/  PLOP3.LUT P1, PT, PT, PT, UP0, 0x80, 0x0 ;  /* 0x000000000000781c */ /* 0x000fda0003f2f008 */
[----:B------:R-:W-:Y:S05]  /*2290*/  @!P1 BRA `(.L_x_15) ;  /* 0x0000000000049947 */ /* 0x000fea0003800000 */
[----:B------:R-:W-:Y:S01]  /*22a0*/  BPT.TRAP 0x1 ;  /* 0x000000040000795c */ /* 0x000fe20000300000 */
.L_x_15:
[----:B-----5:R-:W2:Y:S04]  /*22b0*/  LDL R0, [R1+0x204] ;  /* 0x0002040001007983 */ /* 0x020ea80000100800 */
[----:B------:R-:W3:Y:S01]  /*22c0*/  LDL R2, [R1+0x1fc] ;  /* 0x0001fc0001027983 */ /* 0x000ee20000100800 */
[----:B--2---:R-:W-:Y:S02]  /*22d0*/  R2UR UR7, R0 ;  /* 0x00000000000772ca */ /* 0x004fe400000e0000 */
[----:B---3--:R-:W-:-:S11]  /*22e0*/  R2UR UR6, R2 ;  /* 0x00000000020672ca */ /* 0x008fd600000e0000 */
[----:B------:R-:W-:Y:S02]  /*22f0*/  IMAD.U32 R0, RZ, RZ, UR7 ;  /* 0x00000007ff007e24 */ /* 0x000fe4000f8e00ff */
[----:B------:R-:W-:-:S03]  /*2300*/  ULEA UR6, UR6, UR55, 0x3 ;  /* 0x0000003706067291 */ /* 0x000fc6000f8e183f */
[----:B------:R-:W-:-:S06]  /*2310*/  SHF.L.U32 R0, R0, 0x1f, RZ ;  /* 0x0000001f00007819 */ /* 0x000fcc00000006ff */
[----:B------:R1:W2:Y:S01]  /*2320*/  SYNCS.PHASECHK.TRANS64.TRYWAIT P0, [UR6], R0 ;  /* 0x00000000ff0075a7 */ /* 0x0002a20008000146 */
[----:B------:R-:W-:Y:S05]  /*2330*/  @!P1 BRA `(.L_x_16) ;  /* 0x0000000000049947 */ /* 0x000fea0003800000 */
[----:B------:R-:W-:Y:S01]  /*2340*/  BPT.TRAP 0x1 ;  /* 0x000000040000795c */ /* 0x000fe20000300000 */
.L_x_16:
[----:B------:R3:W-:Y:S01]  /*2350*/  STL [R1+0x1f0], RZ ;  /* 0x0001f0ff01007387 */ /* 0x0007e20000100800 */
[----:B------:R-:W-:Y:S01]  /*2360*/  UMOV UR56, 0x2 ;  /* 0x0000000200387882 */ /* 0x000fe20000000000 */
[----:B--2---:R-:W-:Y:S05]  /*2370*/  @P0 BRA `(.L_x_17) ;  /* 0x0000000000080947 */ /* 0x004fea0003800000 */
[----:B------:R-:W2:Y:S02]  /*2380*/  SYNCS.PHASECHK.TRANS64.TRYWAIT P0, [UR6], R0 ;  /* 0x00000000ff0075a7 */ /* 0x000ea40008000146 */
[----:B--2---:R-:W-:Y:S05]  /*2390*/  @!P0 BRA `(.L_x_18) ;  /* 0x0000016800dc8947 */ /* 0x004fea0003800000 */
.L_x_17:
[----:B------:R-:W4:Y:S01]  /*23a0*/  LDL R2, [R1+0x1fc] ;  /* 0x0001fc0001027983 */ /* 0x000f220000100800 */
[----:B------:R-:W-:Y:S01]  /*23b0*/  UIADD3 UR6, UR55, 0x20180, URZ ;  /* 0x0002018037067890 */ /* 0x000fe2000fffe03f */
[----:B------:R-:W-:Y:S01]  /*23c0*/  WARPGROUP.ARRIVE ;  /* 0x00000000000079c5 */ /* 0x000fe20000000000 */
[----:B------:R-:W-:Y:S01]  /*23d0*/  ULOP3.LUT UR7, UR59, 0x10000, URZ, 0xfc, !UPT ;  /* 0x000100003b077892 */ /* 0x000fe2000f8efc3f */
[----:B------:R0:W-:Y:S01]  /*23e0*/  STL [R1+0x1ec], RZ ;  /* 0x0001ecff01007387 */ /* 0x0001e20000100800 */
[----:B------:R-:W-:Y:S01]  /*23f0*/  USHF.R.U32.HI UR6, URZ, 0x4, UR6 ;  /* 0x000000043f067899 */ /* 0x000fe20008011606 */
[----:B-12---:R-:W-:Y:S01]  /*2400*/  IMAD.MOV.U32 R0, RZ, RZ, RZ ;  /* 0x000000ffff007224 */ /* 0x006fe200078e00ff */
[----:B------:R-:W-:Y:S01]  /*2410*/  UMOV UR9, 0x80000020 ;  /* 0x8000002000097882 */ /* 0x000fe20000000000 */
[----:B------:R0:W-:Y:S01]  /*2420*/  STL [R1+0x1e8], RZ ;  /* 0x0001e8ff01007387 */ /* 0x0001e20000100800 */
[----:B------:R-:W-:Y:S01]  /*2430*/  ULOP3.LUT UR6, UR6, 0x3fff, URZ, 0xc0, !UPT ;  /* 0x00003fff06067892 */ /* 0x000fe2000f8ec03f */
[----:B------:R-:W-:Y:S01]  /*2440*/  CS2R R4, SRZ ;  /* 0x0000000000047805 */ /* 0x000fe2000001ff00 */
[----:B------:R-:W-:Y:S01]  /*2450*/  UMOV UR11, 0x80000020 ;  /* 0x80000020000b7882 */ /* 0x000fe20000000000 */
[----:B------:R0:W-:Y:S01]  /*2460*/  STL [R1+0x1e4], RZ ;  /* 0x0001e4ff01007387 */ /* 0x0001e20000100800 */
[----:B------:R-:W-:Y:S01]  /*2470*/  ULOP3.LUT UR6, UR6, 0x10000, URZ, 0xfc, !UPT ;  /* 0x0001000006067892 */ /* 0x000fe2000f8efc3f */
[----:B------:R-:W-:Y:S01]  /*2480*/  CS2R R6, SRZ ;  /* 0x0000000000067805 */ /* 0x000fe2000001ff00 */
[----:B------:R-:W-:Y:S01]  /*2490*/  UMOV UR49, UR9 ;  /* 0x0000000900317c82 */ /* 0x000fe20008000000 */
[----:B------:R0:W-:Y:S01]  /*24a0*/  STL [R1+0x1e0], RZ ;  /* 0x0001e0ff01007387 */ /* 0x0001e20000100800 */
[----:B------:R-:W-:Y:S01]  /*24b0*/  UMOV UR51, 0x80000020 ;  /* 0x8000002000337882 */ /* 0x000fe20000000000 */
[----:B------:R-:W-:Y:S01]  /*24c0*/  UMOV UR45, UR9 ;  /* 0x00000009002d7c82 */ /* 0x000fe20008000000 */
[----:B------:R-:W-:Y:S01]  /*24d0*/  UMOV UR47, 0x80000020 ;  /* 0x80000020002f7882 */ /* 0x000fe20000000000 */
[----:B------:R0:W-:Y:S01]  /*24e0*/  STL [R1+0x1dc], RZ ;  /* 0x0001dcff01007387 */ /* 0x0001e20000100800 */
[----:B------:R-:W-:Y:S01]  /*24f0*/  UMOV UR13, UR9 ;  /* 0x00000009000d7c82 */ /* 0x000fe20008000000 */
[----:B------:R-:W-:Y:S01]  /*2500*/  UMOV UR15, 0x80000020 ;  /* 0x80000020000f7882 */ /* 0x000fe20000000000 */
        /* <DEDUP_REMOVED lines=19> */
[----:B------:R-:W-:-:S02]  /*2640*/  CS2R R8, SRZ ;  /* 0x0000000000087805 */ /* 0x000fc4000001ff00 */
[----:B------:R-:W-:Y:S01]  /*2650*/  CS2R R10, SRZ ;  /* 0x00000000000a7805 */ /* 0x000fe2000001ff00 */
[----:B------:R0:W-:Y:S01]  /*2660*/  STL [R1+0x1c4], RZ ;  /* 0x0001c4ff01007387 */ /* 0x0001e20000100800 */
[----:B------:R-:W-:Y:S02]  /*2670*/  CS2R R12, SRZ ;  /* 0x00000000000c7805 */ /* 0x000fe4000001ff00 */
[----:B------:R-:W-:Y:S02]  /*2680*/  CS2R R14, SRZ ;  /* 0x00000000000e7805 */ /* 0x000fe4000001ff00 */
[----:B------:R-:W-:Y:S01]  /*2690*/  CS2R R16, SRZ ;  /* 0x0000000000107805 */ /* 0x000fe2000001ff00 */
[----:B------:R0:W-:Y:S01]  /*26a0*/  STL [R1+0x1c0], RZ ;  /* 0x0001c0ff01007387 */ /* 0x0001e20000100800 */
[----:B------:R-:W-:Y:S02]  /*26b0*/  CS2R R18, SRZ ;  /* 0x0000000000127805 */ /* 0x000fe4000001ff00 */
        /* <DEDUP_REMOVED lines=20> */
[----:B------:R-:W-:Y:S01]  /*2800*/  CS2R R226, SRZ ;  /* 0x0000000000e27805 */ /* 0x000fe2000001ff00 */
[----:B------:R0:W-:Y:S04]  /*2810*/  STL [R1+0x1a8], RZ ;  /* 0x0001a8ff01007387 */ /* 0x0001e80000100800 */
        /* <DEDUP_REMOVED lines=55> */
[----:B------:R0:W-:Y:S01]  /*2b90*/  STL [R1+0xc8], RZ ;  /* 0x0000c8ff01007387 */ /* 0x0001e20000100800 */
[----:B----4-:R-:W-:-:S03]  /*2ba0*/  R2UR UR8, R2 ;  /* 0x00000000020872ca */ /* 0x010fc600000e0000 */
[----:B------:R0:W-:Y:S01]  /*2bb0*/  STL [R1+0xc4], RZ ;  /* 0x0000c4ff01007387 */ /* 0x0001e20000100800 */
[----:B------:R-:W-:-:S03]  /*2bc0*/  CS2R R2, SRZ ;  /* 0x0000000000027805 */ /* 0x000fc6000001ff00 */
[----:B------:R0:W-:Y:S04]  /*2bd0*/  STL [R1+0xc0], RZ ;  /* 0x0000c0ff01007387 */ /* 0x0001e80000100800 */
[----:B------:R0:W-:Y:S02]  /*2be0*/  STL [R1+0xbc], RZ ;  /* 0x0000bcff01007387 */ /* 0x0001e40000100800 */
[----:B------:R-:W-:Y:S02]  /*2bf0*/  UIMAD UR6, UR8, 0x2c0, UR6 ;  /* 0x000002c0080678a4 */ /* 0x000fe4000f8e0206 */
[----:B------:R0:W-:Y:S01]  /*2c00*/  STL [R1+0xb8], RZ ;  /* 0x0000b8ff01007387 */ /* 0x0001e20000100800 */
[----:B------:R-:W-:Y:S02]  /*2c10*/  ULEA UR7, UR8, UR7, 0xa ;  /* 0x0000000708077291 */ /* 0x000fe4000f8e503f */
[----:B------:R-:W-:Y:S01]  /*2c20*/  UIADD3 UR50, UR6, 0x40, URZ ;  /* 0x0000004006327890 */ /* 0x000fe2000fffe03f */
[----:B------:R0:W-:Y:S01]  /*2c30*/  STL [R1+0xb4], RZ ;  /* 0x0000b4ff01007387 */ /* 0x0001e20000100800 */
[----:B------:R-:W-:-:S02]  /*2c40*/  UIADD3 UR46, UR6, 0x80, URZ ;  /* 0x00000080062e7890 */ /* 0x000fc4000fffe03f */
[----:B------:R-:W-:Y:S01]  /*2c50*/  UIADD3 UR14, UR6, 0xc0, URZ ;  /* 0x000000c0060e7890 */ /* 0x000fe2000fffe03f */
[----:B------:R0:W-:Y:S01]  /*2c60*/  STL [R1+0xb0], RZ ;  /* 0x0000b0ff01007387 */ /* 0x0001e20000100800 */
[----:B------:R-:W-:Y:S02]  /*2c70*/  UIADD3 UR18, UR6, 0x100, URZ ;  /* 0x0000010006127890 */ /* 0x000fe4000fffe03f */
[----:B------:R-:W-:Y:S01]  /*2c80*/  UIADD3 UR22, UR6, 0x140, URZ ;  /* 0x0000014006167890 */ /* 0x000fe2000fffe03f */
[----:B------:R0:W-:Y:S01]  /*2c90*/  STL [R1+0xac], RZ ;  /* 0x0000acff01007387 */ /* 0x0001e20000100800 */
[----:B------:R-:W-:Y:S01]  /*2ca0*/  UMOV UR8, UR7 ;  /* 0x0000000700087c82 */ /* 0x000fe20008000000 */
[----:B------:R-:W-:Y:S02]  /*2cb0*/  UIADD3 UR26, UR6, 0x180, URZ ;  /* 0x00000180061a7890 */ /* 0x000fe4000fffe03f */
[----:B------:R-:W-:Y:S01]  /*2cc0*/  UMOV UR10, UR6 ;  /* 0x00000006000a7c82 */ /* 0x000fe20008000000 */
[----:B------:R-:W-:Y:S01]  /*2cd0*/  UIADD3 UR30, UR6, 0x1c0, URZ ;  /* 0x000001c0061e7890 */ /* 0x000fe2000fffe03f */
[----:B------:R-:W-:Y:S01]  /*2ce0*/  QGMMA.64x16x32.F32.E4M3.E4M3 R192, gdesc[UR8], RZ, !UPT ;  /* 0x0020000008c079f3 */ /* 0x000fe2000c7008ff */
[----:B------:R-:W-:Y:S01]  /*2cf0*/  UMOV UR48, UR8 ;  /* 0x0000000800307c82 */ /* 0x000fe20008000000 */
[----:B------:R-:W-:Y:S01]  /*2d00*/  UIADD3 UR34, UR6, 0x200, URZ ;  /* 0x0000020006227890 */ /* 0x000fe2000fffe03f */
[----:B------:R0:W-:Y:S01]  /*2d10*/  STL [R1+0xa8], RZ ;  /* 0x0000a8ff01007387 */ /* 0x0001e20000100800 */
[----:B------:R-:W-:Y:S01]  /*2d20*/  UMOV UR44, UR8 ;  /* 0x00000008002c7c82 */ /* 0x000fe20008000000 */
[----:B------:R-:W-:Y:S01]  /*2d30*/  UIADD3 UR38, UR6, 0x240, URZ ;  /* 0x0000024006267890 */ /* 0x000fe2000fffe03f */
[----:B------:R-:W-:Y:S01]  /*2d40*/  QGMMA.64x16x32.F32.E4M3.E4M3 R176, gdesc[UR48], RZ, !UPT ;  /* 0x0020000030b079f3 */ /* 0x000fe2000c7008ff */
[----:B------:R-:W-:Y:S01]  /*2d50*/  UMOV UR12, UR8 ;  /* 0x00000008000c7c82 */ /* 0x000fe20008000000 */
[----:B------:R-:W-:Y:S01]  /*2d60*/  UIADD3 UR42, UR6, 0x280, URZ ;  /* 0x00000280062a7890 */ /* 0x000fe2000fffe03f */
[----:B------:R0:W-:Y:S01]  /*2d70*/  STL [R1+0xa4], RZ ;  /* 0x0000a4ff01007387 */ /* 0x0001e20000100800 */
[----:B------:R-:W-:Y:S01]  /*2d80*/  QGMMA.64x16x32.F32.E4M3.E4M3 R160, gdesc[UR44], RZ, !UPT ;  /* 0x002000002ca079f3 */ /* 0x000fe2000c7008ff */
[----:B------:R-:W-:Y:S01]  /*2d90*/  UMOV UR16, UR8 ;  /* 0x0000000800107c82 */ /* 0x000fe20008000000 */
[----:B------:R-:W-:Y:S01]  /*2da0*/  UMOV UR20, UR8 ;  /* 0x0000000800147c82 */ /* 0x000fe20008000000 */
[----:B------:R-:W-:Y:S01]  /*2db0*/  UMOV UR24, UR8 ;  /* 0x0000000800187c82 */ /* 0x000fe20008000000 */
[----:B------:R-:W-:Y:S01]  /*2dc0*/  QGMMA.64x16x32.F32.E4M3.E4M3 R144, gdesc[UR12], RZ, !UPT ;  /* 0x002000000c9079f3 */ /* 0x000fe2000c7008ff */
[----:B------:R-:W-:Y:S01]  /*2dd0*/  UIADD3 UR12, UR7, 0x200, URZ ;  /* 0x00000200070c7890 */ /* 0x000fe2000fffe03f */
[----:B------:R0:W-:Y:S01]  /*2de0*/  STL [R1+0xa0], RZ ;  /* 0x0000a0ff01007387 */ /* 0x0001e20000100800 */
[----:B------:R-:W-:Y:S01]  /*2df0*/  UMOV UR28, UR8 ;  /* 0x00000008001c7c82 */ /* 0x000fe20008000000 */
[----:B------:R-:W-:Y:S01]  /*2e00*/  QGMMA.64x16x32.F32.E4M3.E4M3 R128, gdesc[UR16], RZ, !UPT ;  /* 0x00200000108079f3 */ /* 0x000fe2000c7008ff */
[----:B------:R-:W-:Y:S01]  /*2e10*/  UMOV UR32, UR8 ;  /* 0x0000000800207c82 */ /* 0x000fe20008000000 */
[----:B------:R-:W-:Y:S01]  /*2e20*/  UMOV UR36, UR8 ;  /* 0x0000000800247c82 */ /* 0x000fe20008000000 */
[----:B------:R-:W-:Y:S01]  /*2e30*/  UMOV UR40, UR8 ;  /* 0x0000000800287c82 */ /* 0x000fe20008000000 */
[----:B------:R-:W-:Y:S01]  /*2e40*/  QGMMA.64x16x32.F32.E4M3.E4M3 R112, gdesc[UR20], RZ, !UPT ;  /* 0x00200000147079f3 */ /* 0x000fe2000c7008ff */
[----:B------:R0:W-:Y:S03]  /*2e50*/  STL [R1+0x9c], RZ ;  /* 0x00009cff01007387 */ /* 0x0001e60000100800 */
        /* <DEDUP_REMOVED lines=9> */
[----:B------:R-:W-:Y:S01]  /*2ef0*/  UMOV UR40, UR12 ;  /* 0x0000000c00287c82 */ /* 0x000fe20008000000 */
[----:B------:R-:W-:Y:S01]  /*2f00*/  UMOV UR41, 0x80000020 ;  /* 0x8000002000297882 */ /* 0x000fe20000000000 */
[----:B------:R-:W-:Y:S01]  /*2f10*/  UMOV UR36, UR40 ;  /* 0x0000002800247c82 */ /* 0x000fe20008000000 */
[----:B------:R-:W-:Y:S01]  /*2f20*/  UMOV UR37, UR41 ;  /* 0x0000002900257c82 */ /* 0x000fe20008000000 */
[----:B------:R-:W-:Y:S01]  /*2f30*/  QGMMA.64x16x32.F32.E4M3.E4M3 R24, gdesc[UR40], RZ, !UPT ;  /* 0x00200000281879f3 */ /* 0x000fe2000c7008ff */
[----:B------:R-:W-:Y:S01]  /*2f40*/  UMOV UR32, UR40 ;  /* 0x0000002800207c82 */ /* 0x000fe20008000000 */
        /* <DEDUP_REMOVED lines=23> */
[----:B------:R0:W-:Y:S01]  /*30c0*/  STL [R1+0x88], RZ ;  /* 0x000088ff01007387 */ /* 0x0001e20000100800 */
[----:B------:R-:W-:-:S02]  /*30d0*/  UIADD3 UR26, UR6, 0x102, URZ ;  /* 0x00000102061a7890 */ /* 0x000fc4000fffe03f */
[----:B------:R-:W-:Y:S01]  /*30e0*/  QGMMA.64x16x32.F32.E4M3.E4M3 R136, gdesc[UR12], RZ, !UPT ;  /* 0x002000000c8879f3 */ /* 0x000fe2000c7008ff */
[----:B------:R0:W-:Y:S01]  /*30f0*/  STL [R1+0x84], RZ ;  /* 0x000084ff01007387 */ /* 0x0001e20000100800 */
[----:B------:R-:W-:Y:S02]  /*3100*/  UIADD3 UR12, UR7, 0x2, URZ ;  /* 0x00000002070c7890 */ /* 0x000fe4000fffe03f */
[----:B------:R-:W-:Y:S01]  /*3110*/  QGMMA.64x16x32.F32.E4M3.E4M3 R152, gdesc[UR44], RZ, !UPT ;  /* 0x002000002c9879f3 */ /* 0x000fe2000c7008ff */
[----:B------:R0:W-:Y:S01]  /*3120*/  STL [R1+0x80], RZ ;  /* 0x000080ff01007387 */ /* 0x0001e20000100800 */
[----:B------:R-:W-:Y:S02]  /*3130*/  UIADD3 UR14, UR6, 0x2, URZ ;  /* 0x00000002060e7890 */ /* 0x000fe4000fffe03f */
[----:B------:R-:W-:Y:S01]  /*3140*/  QGMMA.64x16x32.F32.E4M3.E4M3 R168, gdesc[UR48], RZ, !UPT ;  /* 0x0020000030a879f3 */ /* 0x000fe2000c7008ff */
[----:B------:R0:W-:Y:S01]  /*3150*/  STL [R1+0x7c], RZ ;  /* 0x00007cff01007387 */ /* 0x0001e20000100800 */
[----:B------:R-:W-:-:S02]  /*3160*/  UIADD3 UR50, UR6, 0x42, URZ ;  /* 0x0000004206327890 */ /* 0x000fc4000fffe03f */
[----:B------:R-:W-:Y:S01]  /*3170*/  QGMMA.64x16x32.F32.E4M3.E4M3 R184, gdesc[UR8], RZ, !UPT ;  /* 0x0020000008b879f3 */ /* 0x000fe2000c7008ff */
[----:B------:R0:W-:Y:S01]  /*3180*/  STL [R1+0x78], RZ ;  /* 0x000078ff01007387 */ /* 0x0001e20000100800 */
[----:B------:R-:W-:Y:S02]  /*3190*/  UIADD3 UR46, UR6, 0x82, URZ ;  /* 0x00000082062e7890 */ /* 0x000fe4000fffe03f */
[----:B------:R-:W-:Y:S01]  /*31a0*/  UIADD3 UR10, UR6, 0xc2, URZ ;  /* 0x000000c2060a7890 */ /* 0x000fe2000fffe03f */
[----:B------:R0:W-:Y:S01]  /*31b0*/  STL [R1+0x74], RZ ;  /* 0x000074ff01007387 */ /* 0x0001e20000100800 */
[----:B------:R-:W-:Y:S01]  /*31c0*/  UIADD3 UR18, UR6, 0x142, URZ ;  /* 0x0000014206127890 */ /* 0x000fe2000fffe03f */
[----:B------:R-:W-:Y:S02]  /*31d0*/  UMOV UR13, 0x80000020 ;  /* 0x80000020000d7882 */ /* 0x000fe40000000000 */
[----:B------:R0:W-:Y:S01]  /*31e0*/  STL [R1+0x70], RZ ;  /* 0x000070ff01007387 */ /* 0x0001e20000100800 */
[----:B------:R-:W-:Y:S01]  /*31f0*/  UIADD3 UR22, UR6, 0x182, URZ ;  /* 0x0000018206167890 */ /* 0x000fe2000fffe03f */
[----:B------:R-:W-:-:S02]  /*3200*/  UMOV UR15, 0x80000020 ;  /* 0x80000020000f7882 */ /* 0x000fc40000000000 */
[----:B------:R0:W-:Y:S01]  /*3210*/  STL [R1+0x6c], RZ ;  /* 0x00006cff01007387 */ /* 0x0001e20000100800 */
[----:B------:R-:W-:Y:S01]  /*3220*/  UIADD3 UR30, UR6, 0x1c2, URZ ;  /* 0x000001c2061e7890 */ /* 0x000fe2000fffe03f */
[----:B------:R-:W-:Y:S01]  /*3230*/  QGMMA.64x16x32.F32.E4M3.E4M3 R192, gdesc[UR12], R192 ;  /* 0x002000000cc079f3 */ /* 0x000fe200087008c0 */
[----:B------:R-:W-:Y:S01]  /*3240*/  UMOV UR48, UR12 ;  /* 0x0000000c00307c82 */ /* 0x000fe20008000000 */
[----:B------:R0:W-:Y:S01]  /*3250*/  STL [R1+0x68], RZ ;  /* 0x000068ff01007387 */ /* 0x0001e20000100800 */
[----:B------:R-:W-:Y:S01]  /*3260*/  UMOV UR49, UR13 ;  /* 0x0000000d00317c82 */ /* 0x000fe20008000000 */
[----:B------:R-:W-:Y:S01]  /*3270*/  UMOV UR51, 0x80000020 ;  /* 0x8000002000337882 */ /* 0x000fe20000000000 */
[----:B------:R-:W-:Y:S01]  /*3280*/  UIADD3 UR34, UR6, 0x202, URZ ;  /* 0x0000020206227890 */ /* 0x000fe2000fffe03f */
[----:B------:R0:W-:Y:S01]  /*3290*/  STL [R1+0x64], RZ ;  /* 0x000064ff01007387 */ /* 0x0001e20000100800 */
[----:B------:R-:W-:Y:S01]  /*32a0*/  UIADD3 UR38, UR6, 0x242, URZ ;  /* 0x0000024206267890 */ /* 0x000fe2000fffe03f */
[----:B------:R-:W-:Y:S01]  /*32b0*/  QGMMA.64x16x32.F32.E4M3.E4M3 R176, gdesc[UR48], R176 ;  /* 0x0020000030b079f3 */ /* 0x000fe200087008b0 */
[----:B------:R-:W-:Y:S01]  /*32c0*/  UIADD3 UR42, UR6, 0x282, URZ ;  /* 0x00000282062a7890 */ /* 0x000fe2000fffe03f */
[----:B------:R0:W-:Y:S01]  /*32d0*/  STL [R1+0x60], RZ ;  /* 0x000060ff01007387 */ /* 0x0001e20000100800 */
[----:B------:R-:W-:Y:S01]  /*32e0*/  UMOV UR44, UR12 ;  /* 0x0000000c002c7c82 */ /* 0x000fe20008000000 */
[----:B------:R-:W-:Y:S01]  /*32f0*/  UMOV UR45, UR13 ;  /* 0x0000000d002d7c82 */ /* 0x000fe20008000000 */
[----:B------:R-:W-:Y:S01]  /*3300*/  UMOV UR47, 0x80000020 ;  /* 0x80000020002f7882 */ /* 0x000fe20000000000 */
[----:B------:R0:W-:Y:S01]  /*3310*/  STL [R1+0x5c], RZ ;  /* 0x00005cff01007387 */ /* 0x0001e20000100800 */
[----:B------:R-:W-:Y:S01]  /*3320*/  ULDC UR6, c[0x0][0x50c] ;  /* 0x0001430000067ab9 */ /* 0x000fe20000000800 */
[----:B------:R-:W-:Y:S01]  /*3330*/  UMOV UR8, UR12 ;  /* 0x0000000c00087c82 */ /* 0x000fe20008000000 */
[----:B------:R-:W-:Y:S01]  /*3340*/  UMOV UR9, UR13 ;  /* 0x0000000d00097c82 */ /* 0x000fe20008000000 */
[----:B------:R0:W-:Y:S01]  /*3350*/  STL [R1+0x58], RZ ;  /* 0x000058ff01007387 */ /* 0x0001e20000100800 */
[----:B------:R-:W-:Y:S01]  /*3360*/  UMOV UR11, 0x80000020 ;  /* 0x80000020000b7882 */ /* 0x000fe20000000000 */
[----:B------:R-:W-:Y:S01]  /*3370*/  QGMMA.64x16x32.F32.E4M3.E4M3 R160, gdesc[UR44], R160 ;  /* 0x002000002ca079f3 */ /* 0x000fe200087008a0 */
[----:B------:R-:W-:Y:S01]  /*3380*/  UMOV UR24, UR12 ;  /* 0x0000000c00187c82 */ /* 0x000fe20008000000 */
[----:B------:R0:W-:Y:S01]  /*3390*/  STL [R1+0x54], RZ ;  /* 0x000054ff01007387 */ /* 0x0001e20000100800 */
[----:B------:R-:W-:Y:S01]  /*33a0*/  UMOV UR25, UR13 ;  /* 0x0000000d00197c82 */ /* 0x000fe20008000000 */
[----:B------:R-:W-:Y:S01]  /*33b0*/  UMOV UR27, 0x80000020 ;  /* 0x80000020001b7882 */ /* 0x000fe20000000000 */
[----:B------:R-:W-:Y:S01]  /*33c0*/  UISETP.NE.AND UP0, UPT, UR6, 0x2, UPT ;  /* 0x000000020600788c */ /* 0x000fe2000bf05270 */
[----:B------:R0:W-:Y:S01]  /*33d0*/  STL [R1+0x50], RZ ;  /* 0x000050ff01007387 */ /* 0x0001e20000100800 */
[----:B------:R-:W-:Y:S01]  /*33e0*/  QGMMA.64x16x32.F32.E4M3.E4M3 R144, gdesc[UR8], R144 ;  /* 0x00200000089079f3 */ /* 0x000fe20008700890 */
        /* <DEDUP_REMOVED lines=9> */
[----:B------:R-:W-:Y:S01]  /*3480*/  UIADD3 UR7, UR7, 0x202, URZ ;  /* 0x0000020207077890 */ /* 0x000fe2000fffe03f */
        /* <DEDUP_REMOVED lines=11> */
[----:B------:R-:W-:Y:S01]  /*3540*/  USEL UR6, URZ, 0x1, UP0 ;  /* 0x000000013f067887 */ /* 0x000fe20008000000 */
        /* <DEDUP_REMOVED lines=11> */
[----:B------:R-:W-:Y:S01]  /*3600*/  QGMMA.64x16x32.F32.E4M3.E4M3 R48, gdesc[UR36], R48 ;  /* 0x00200000243079f3 */ /* 0x000fe20008700830 */
[----:B------:R0:W-:Y:S01]  /*3610*/  STL [R1+0x2c], RZ ;  /* 0x00002cff01007387 */ /* 0x0001e20000100800 */
[----:B------:R-:W-:-:S02]  /*3620*/  ISETP.NE.AND P0, PT, RZ, UR6, PT ;  /* 0x00000006ff007c0c */ /* 0x000fc4000bf05270 */
[----:B------:R-:W-:Y:S01]  /*3630*/  QGMMA.64x16x32.F32.E4M3.E4M3 R32, gdesc[UR40], R32 ;  /* 0x00200000282079f3 */ /* 0x000fe20008700820 */
[----:B------:R0:W-:Y:S01]  /*3640*/  STL [R1+0x28], RZ ;  /* 0x000028ff01007387 */ /* 0x0001e20000100800 */
[----:B------:R-:W-:Y:S01]  /*3650*/  UMOV UR40, UR7 ;  /* 0x0000000700287c82 */ /* 0x000fe20008000000 */
[----:B------:R-:W-:Y:S01]  /*3660*/  UMOV UR41, 0x80000020 ;  /* 0x8000002000297882 */ /* 0x000fe20000000000 */
[----:B------:R-:W-:Y:S01]  /*3670*/  UMOV UR36, UR40 ;  /* 0x0000002800247c82 */ /* 0x000fe20008000000 */
[----:B------:R0:W-:Y:S01]  /*3680*/  STL [R1+0x24], RZ ;  /* 0x000024ff01007387 */ /* 0x0001e20000100800 */
[----:B------:R-:W-:Y:S01]  /*3690*/  UMOV UR37, UR41 ;  /* 0x0000002900257c82 */ /* 0x000fe20008000000 */
[----:B------:R-:W-:Y:S01]  /*36a0*/  QGMMA.64x16x32.F32.E4M3.E4M3 R24, gdesc[UR40], R24 ;  /* 0x00200000281879f3 */ /* 0x000fe20008700818 */
        /* <DEDUP_REMOVED lines=33> */
[----:B------:R0:W-:Y:S01]  /*38c0*/  STL [R1], RZ ;  /* 0x000000ff01007387 */ /* 0x0001e20000100800 */
[----:B------:R-:W-:Y:S01]  /*38d0*/  UMOV UR13, UR41 ;  /* 0x00000029000d7c82 */ /* 0x000fe20008000000 */
[----:B------:R-:W-:Y:S04]  /*38e0*/  QGMMA.64x16x32.F32.E4M3.E4M3 R168, gdesc[UR48], R168 ;  /* 0x0020000030a879f3 */ /* 0x000fe800087008a8 */
[----:B------:R-:W-:Y:S01]  /*38f0*/  QGMMA.64x16x32.F32.E4M3.E4M3 R184, gdesc[UR12], R184, gsb0 ;  /* 0x002000000cb879f3 */ /* 0x000fe200080008b8 */
[----:B------:R-:W-:Y:S05]  /*3900*/  @!P0 BRA `(.L_x_19) ;  /* 0x0000001000c48947 */ /* 0x000fea0003800000 */
[----:B------:R-:W-:Y:S02]  /*3910*/  WARPGROUP.DEPBAR.LE gsb0, 0x0 ;  /* 0x00008000000079c5 */ /* 0x000fe40000010000 */
[----:B------:R-:W-:-:S01]  /*3920*/  FADD R227, RZ, R192 ;  /* 0x000000c0ffe37221 */ /* 0x000fc20000000000 */
[----:B------:R-:W-:Y:S01]  /*3930*/  FADD R226, RZ, R193 ;  /* 0x000000c1ffe27221 */ /* 0x000fe20000000000 */
[----:B------:R-:W-:-:S01]  /*3940*/  FADD R225, RZ, R194 ;  /* 0x000000c2ffe17221 */ /* 0x000fc20000000000 */
[----:B------:R-:W-:Y:S01]  /*3950*/  FADD R224, RZ, R195 ;  /* 0x000000c3ffe07221 */ /* 0x000fe20000000000 */
[----:B------:R-:W-:-:S01]  /*3960*/  FADD R223, RZ, R196 ;  /* 0x000000c4ffdf7221 */ /* 0x000fc20000000000 */
[----:B------:R1:W-:Y:S01]  /*3970*/  STL [R1+0x218], R227 ;  /* 0x000218e301007387 */ /* 0x0003e20000100800 */
[----:B------:R-:W-:-:S01]  /*3980*/  FADD R222, RZ, R197 ;  /* 0x000000c5ffde7221 */ /* 0x000fc20000000000 */
[----:B------:R-:W-:Y:S01]  /*3990*/  FADD R221, RZ, R198 ;  /* 0x000000c6ffdd7221 */ /* 0x000fe20000000000 */
[----:B------:R-:W-:-:S01]  /*39a0*/  FADD R220, RZ, R199 ;  /* 0x000000c7ffdc7221 */ /* 0x000fc20000000000 */
[----:B------:R-:W-:Y:S01]  /*39b0*/  FADD R219, RZ, R184 ;  /* 0x000000b8ffdb7221 */ /* 0x000fe20000000000 */
[----:B------:R-:W-:-:S01]  /*39c0*/  FADD R218, RZ, R185 ;  /* 0x000000b9ffda7221 */ /* 0x000fc20000000000 */
[----:B------:R-:W-:Y:S01]  /*39d0*/  FADD R217, RZ, R186 ;  /* 0x000000baffd97221 */ /* 0x000fe20000000000 */
[----:B------:R-:W-:-:S01]  /*39e0*/  FADD R216, RZ, R187 ;  /* 0x000000bbffd87221 */ /* 0x000fc20000000000 */
[----:B------:R-:W-:Y:S01]  /*39f0*/  FADD R215, RZ, R188 ;  /* 0x000000bcffd77221 */ /* 0x000fe20000000000 */
[----:B------:R-:W-:-:S01]  /*3a00*/  FADD R214, RZ, R189 ;  /* 0x000000bdffd67221 */ /* 0x000fc20000000000 */
[----:B-1----:R-:W-:Y:S01]  /*3a10*/  FADD R227, RZ, R147 ;  /* 0x00000093ffe37221 */ /* 0x002fe20000000000 */
[----:B------:R-:W-:-:S01]  /*3a20*/  FADD R213, RZ, R190 ;  /* 0x000000beffd57221 */ /* 0x000fc20000000000 */
[----:B------:R-:W-:Y:S01]  /*3a30*/  FADD R212, RZ, R191 ;  /* 0x000000bfffd47221 */ /* 0x000fe20000000000 */
[----:B------:R-:W-:-:S01]  /*3a40*/  FADD R211, RZ, R176 ;  /* 0x000000b0ffd37221 */ /* 0x000fc20000000000 */
[----:B------:R-:W-:Y:S01]  /*3a50*/  FADD R210, RZ, R177 ;  /* 0x000000b1ffd27221 */ /* 0x000fe20000000000 */
[----:B------:R1:W-:Y:S01]  /*3a60*/  STL [R1], R227 ;  /* 0x000000e301007387 */ /* 0x0003e20000100800 */
        /* <DEDUP_REMOVED lines=37> */
[----:B-1----:R-:W-:-:S05]  /*3cc0*/  FADD R227, RZ, R150 ;  /* 0x00000096ffe37221 */ /* 0x002fca0000000000 */
[----:B------:R1:W-:Y:S02]  /*3cd0*/  STL [R1+0xc], R227 ;  /* 0x00000ce301007387 */ /* 0x0003e40000100800 */
        /* <DEDUP_REMOVED lines=241> */
[----:B------:R1:W-:Y:S04]  /*4bf0*/  STL [R1+0x1f0], R227 ;  /* 0x0001f0e301007387 */ /* 0x0003e80000100800 */
[----:B-1----:R1:W5:Y:S01]  /*4c00*/  LDL.LU R227, [R1+0x218] ;  /* 0x0002180001e37983 */ /* 0x0023620000300800 */
[----:B------:R-:W-:-:S05]  /*4c10*/  UMOV UR56, URZ ;  /* 0x0000003f00387c82 */ /* 0x000fca0008000000 */
.L_x_19:
[----:B------:R2:W-:Y:S04]  /*4c20*/  STL [R1+0x21c], R2 ;  /* 0x00021c0201007387 */ /* 0x0005e80000100800 */
[----:B--2---:R-:W2:Y:S04]  /*4c30*/  LDL R2, [R1+0x1fc] ;  /* 0x0001fc0001027983 */ /* 0x004ea80000100800 */
[----:B------:R4:W-:Y:S04]  /*4c40*/  STL [R1+0x218], R0 ;  /* 0x0002180001007387 */ /* 0x0009e80000100800 */
[----:B----4-:R-:W4:Y:S01]  /*4c50*/  LDL R0, [R1+0x204] ;  /* 0x0002040001007983 */ /* 0x010f220000100800 */
[----:B--2---:R-:W-:-:S03]  /*4c60*/  R2UR UR7, R2 ;  /* 0x00000000020772ca */ /* 0x004fc600000e0000 */
[----:B------:R2:W5:Y:S01]  /*4c70*/  LDL.LU R2, [R1+0x21c] ;  /* 0x00021c0001027983 */ /* 0x0005620000300800 */
[----:B----4-:R-:W-:-:S03]  /*4c80*/  R2UR UR8, R0 ;  /* 0x00000000000872ca */ /* 0x010fc600000e0000 */
[----:B------:R2:W5:Y:S06]  /*4c90*/  LDL.LU R0, [R1+0x218] ;  /* 0x0002180001007983 */ /* 0x00056c0000300800 */
[----:B------:R-:W-:-:S04]  /*4ca0*/  UIADD3 UR54, UR7, 0x1, URZ ;  /* 0x0000000107367890 */ /* 0x000fc8000fffe03f */
[----:B------:R-:W-:-:S04]  /*4cb0*/  UISETP.NE.AND UP0, UPT, UR54, 0x8, UPT ;  /* 0x000000083600788c */ /* 0x000fc8000bf05270 */
[----:B------:R-:W-:Y:S02]  /*4cc0*/  USEL UR7, URZ, 0x1, UP0 ;  /* 0x000000013f077887 */ /* 0x000fe40008000000 */
[----:B------:R-:W-:Y:S02]  /*4cd0*/  USEL UR54, UR54, URZ, UP0 ;  /* 0x0000003f36367287 */ /* 0x000fe40008000000 */
[----:B------:R-:W-:-:S06]  /*4ce0*/  ULOP3.LUT UR7, UR8, UR7, URZ, 0x3c, !UPT ;  /* 0x0000000708077292 */ /* 0x000fcc000f8e3c3f */
[----:B------:R-:W-:Y:S01]  /*4cf0*/  IMAD.U32 R228, RZ, RZ, UR7 ;  /* 0x00000007ffe47e24 */ /* 0x000fe2000f8e00ff */
[----:B--2---:R-:W-:-:S06]  /*4d00*/  UMOV UR7, 0x1 ;  /* 0x0000000100077882 */ /* 0x004fcc0000000000 */
.L_x_14:
[----:B-----5:R2:W-:Y:S04]  /*4d10*/  STL [R1+0x218], R0 ;  /* 0x0002180001007387 */ /* 0x0205e80000100800 */
[----:B--2---:R-:W2:Y:S02]  /*4d20*/  LDL R0, [R1+0x20c] ;  /* 0x00020c0001007983 */ /* 0x004ea40000100800 */
[----:B--2---:R-:W-:Y:S02]  /*4d30*/  R2UR UR9, R0 ;  /* 0x00000000000972ca */ /* 0x004fe400000e0000 */
[----:B------:R2:W5:Y:S11]  /*4d40*/  LDL.LU R0, [R1+0x218] ;  /* 0x0002180001007983 */ /* 0x0005760000300800 */
[----:B------:R-:W-:-:S04]  /*4d50*/  UISETP.LT.AND UP0, UPT, UR9, 0x1, UPT ;  /* 0x000000010900788c */ /* 0x000fc8000bf01270 */
[----:B------:R-:W-:-:S04]  /*4d60*/  USEL UR8, UR9, 0x1, UP0 ;  /* 0x0000000109087887 */ /* 0x000fc80008000000 */
[----:B------:R-:W-:-:S04]  /*4d70*/  UIADD3 UR58, UR9, -UR8, URZ ;  /* 0x80000008093a7290 */ /* 0x000fc8000fffe03f */
[----:B------:R-:W-:-:S06]  /*4d80*/  UISETP.GE.AND UP0, UPT, UR58, 0x1, UPT ;  /* 0x000000013a00788c */ /* 0x000fcc000bf06270 */
[----:B------:R-:W-:-:S13]  /*4d90*/  PLOP3.LUT P0, PT, PT, PT, UP0, 0x80, 0x0 ;  /* 0x000000000000781c */ /* 0x000fda0003f0f008 */
[----:B--2---:R-:W-:Y:S05]  /*4da0*/  @!P0 BRA `(.L_x_20) ;  /* 0x0000002c00108947 */ /* 0x004fea0003800000 */
[----:B-----5:R2:W-:Y:S04]  /*4db0*/  STL [R1+0x218], R0 ;  /* 0x0002180001007387 */ /* 0x0205e80000100800 */
[----:B--2---:R-:W2:Y:S02]  /*4dc0*/  LDL R0, [R1+0x1fc] ;  /* 0x0001fc0001007983 */ /* 0x004ea40000100800 */
[----:B--2---:R-:W-:Y:S02]  /*4dd0*/  R2UR UR57, R0 ;  /* 0x00000000003972ca */ /* 0x004fe400000e0000 */
[----:B------:R2:W5:-:S13]  /*4de0*/  LDL.LU R0, [R1+0x218] ;  /* 0x0002180001007983 */ /* 0x00055a0000300800 */
.L_x_28:
[----:B------:R-:W-:-:S06]  /*4df0*/  UISETP.NE.AND UP0, UPT, UR60, 0x3, UPT ;  /* 0x000000033c00788c */ /* 0x000fcc000bf05270 */
[----:B------:R-:W-:-:S13]  /*4e00*/  PLOP3.LUT P1, PT, PT, PT, UP0, 0x80, 0x0 ;  /* 0x000000000000781c */ /* 0x000fda0003f2f008 */
[----:B----4-:R-:W-:Y:S05]  /*4e10*/  @!P1 BRA `(.L_x_21) ;  /* 0x0000000000049947 */ /* 0x010fea0003800000 */
[----:B------:R-:W-:Y:S01]  /*4e20*/  BPT.TRAP 0x1 ;  /* 0x000000040000795c */ /* 0x000fe20000300000 */
.L_x_21:
[----:B------:R-:W4:Y:S01]  /*4e30*/  S2UR UR8, SR_CgaCtaId ;  /* 0x00000000000879c3 */ /* 0x000f220000008800 */
[----:B------:R-:W-:Y:S01]  /*4e40*/  UMOV UR55, 0x400 ;  /* 0x0000040000377882 */ /* 0x000fe20000000000 */
[----:B------:R-:W-:Y:S01]  /*4e50*/  SHF.L.U32 R229, R228, 0x1f, RZ ;  /* 0x0000001fe4e57819 */ /* 0x000fe200000006ff */
[----:B----4-:R-:W-:-:S04]  /*4e60*/  ULEA UR55, UR8, UR55, 0x18 ;  /* 0x0000003708377291 */ /* 0x010fc8000f8ec03f */
[----:B------:R-:W-:-:S09]  /*4e70*/  ULEA UR8, UR54, UR55, 0x3 ;  /* 0x0000003736087291 */ /* 0x000fd2000f8e183f */
[----:B------:R4:W0:Y:S01]  /*4e80*/  SYNCS.PHASECHK.TRANS64.TRYWAIT P0, [UR8], R229 ;  /* 0x000000e5ff0075a7 */ /* 0x0008220008000148 */
[----:B------:R-:W-:Y:S05]  /*4e90*/  @!P1 BRA `(.L_x_22) ;  /* 0x0000000000049947 */ /* 0x000fea0003800000 */
[----:B------:R-:W-:Y:S01]  /*4ea0*/  BPT.TRAP 0x1 ;  /* 0x000000040000795c */ /* 0x000fe20000300000 */
.L_x_22:
[----:B0-----:R-:W-:Y:S05]  /*4eb0*/  @P0 BRA `(.L_x_23) ;  /* 0x0000000000080947 */ /* 0x001fea0003800000 */
[----:B------:R-:W0:Y:S02]  /*4ec0*/  SYNCS.PHASECHK.TRANS64.TRYWAIT P0, [UR8], R229 ;  /* 0x000000e5ff0075a7 */ /* 0x000e240008000148 */
[----:B0-----:R-:W-:Y:S05]  /*4ed0*/  @!P0 BRA `(.L_x_24) ;  /* 0x0000014000248947 */ /* 0x001fea0003800000 */
.L_x_23:
[----:B------:R-:W-:Y:S01]  /*4ee0*/  UIADD3 UR8, UR55, 0x20180, URZ ;  /* 0x0002018037087890 */ /* 0x000fe2000fffe03f */
[----:B------:R-:W-:Y:S01]  /*4ef0*/  WARPGROUP.ARRIVE ;  /* 0x00000000000079c5 */ /* 0x000fe20000000000 */
[----:B------:R-:W-:Y:S02]  /*4f00*/  UISETP.NE.AND UP0, UPT, UR6, URZ, UPT ;  /* 0x0000003f0600728c */ /* 0x000fe4000bf05270 */
[----:B------:R-:W-:Y:S02]  /*4f10*/  USHF.R.U32.HI UR8, URZ, 0x4, UR8 ;  /* 0x000000043f087899 */ /* 0x000fe40008011608 */
[----:B------:R-:W-:Y:S02]  /*4f20*/  USEL UR7, UR7, URZ, !UP0 ;  /* 0x0000003f07077287 */ /* 0x000fe4000c000000 */
[----:B------:R-:W-:Y:S02]  /*4f30*/  ULOP3.LUT UR8, UR8, 0x3fff, URZ, 0xc0, !UPT ;  /* 0x00003fff08087892 */ /* 0x000fe4000f8ec03f */
[----:B------:R-:W-:-:S02]  /*4f40*/  ULOP3.LUT UR6, UR59, 0x10000, URZ, 0xfc, !UPT ;  /* 0x000100003b067892 */ /* 0x000fc4000f8efc3f */
[----:B------:R-:W-:Y:S02]  /*4f50*/  ULOP3.LUT UR8, UR8, 0x10000, URZ, 0xfc, !UPT ;  /* 0x0001000008087892 */ /* 0x000fe4000f8efc3f */
[----:B------:R-:W-:Y:S02]  /*4f60*/  UISETP.NE.U32.AND UP0, UPT, UR7, URZ, UPT ;  /* 0x0000003f0700728c */ /* 0x000fe4000bf05070 */
[----:B------:R-:W-:Y:S02]  /*4f70*/  ULEA UR7, UR54, UR6, 0xa ;  /* 0x0000000636077291 */ /* 0x000fe4000f8e503f */
[----:B------:R-:W-:Y:S01]  /*4f80*/  UIMAD UR6, UR54, 0x2c0, UR8 ;  /* 0x000002c0360678a4 */ /* 0x000fe2000f8e0208 */
[----:B------:R-:W-:Y:S01]  /*4f90*/  UMOV UR37, 0x80000020 ;  /* 0x8000002000257882 */ /* 0x000fe20000000000 */
[----:B------:R-:W-:Y:S02]  /*4fa0*/  UMOV UR39, 0x80000020 ;  /* 0x8000002000277882 */ /* 0x000fe40000000000 */
[----:B------:R-:W-:-:S02]  /*4fb0*/  UIADD3 UR34, UR6, 0x40, URZ ;  /* 0x0000004006227890 */ /* 0x000fc4000fffe03f */
[----:B------:R-:W-:Y:S02]  /*4fc0*/  UIADD3 UR26, UR6, 0x80, URZ ;  /* 0x00000080061a7890 */ /* 0x000fe4000fffe03f */
[----:B------:R-:W-:Y:S02]  /*4fd0*/  UIADD3 UR18, UR6, 0xc0, URZ ;  /* 0x000000c006127890 */ /* 0x000fe4000fffe03f */
[----:B------:R-:W-:Y:S02]  /*4fe0*/  UIADD3 UR10, UR6, 0x100, URZ ;  /* 0x00000100060a7890 */ /* 0x000fe4000fffe03f */
[----:B------:R-:W-:Y:S01]  /*4ff0*/  UIADD3 UR42, UR6, 0x140, URZ ;  /* 0x00000140062a7890 */ /* 0x000fe2000fffe03f */
[----:B------:R-:W-:Y:S01]  /*5000*/  UMOV UR36, UR7 ;  /* 0x0000000700247c82 */ /* 0x000fe20008000000 */
[----:B------:R-:W-:Y:S02]  /*5010*/  UIADD3 UR22, UR6, 0x180, URZ ;  /* 0x0000018006167890 */ /* 0x000fe4000fffe03f */
[----:B------:R-:W-:Y:S01]  /*5020*/  UMOV UR38, UR6 ;  /* 0x0000000600267c82 */ /* 0x000fe20008000000 */
[----:B------:R-:W-:Y:S01]  /*5030*/  UIADD3 UR46, UR6, 0x1c0, URZ ;  /* 0x000001c0062e7890 */ /* 0x000fe2000fffe03f */
[----:B------:R-:W-:Y:S01]  /*5040*/  QGMMA.64x16x32.F32.E4M3.E4M3 R192, gdesc[UR36], R192, UP0 ;  /* 0x0020000024c079f3 */ /* 0x000fe2000bf008c0 */
[----:B------:R-:W-:Y:S01]  /*5050*/  UMOV UR32, UR36 ;  /* 0x0000002400207c82 */ /* 0x000fe20008000000 */
[----:B------:R-:W-:Y:S01]  /*5060*/  UMOV UR33, UR37 ;  /* 0x0000002500217c82 */ /* 0x000fe20008000000 */
[----:B------:R-:W-:Y:S01]  /*5070*/  UMOV UR35, 0x80000020 ;  /* 0x8000002000237882 */ /* 0x000fe20000000000 */
        /* <DEDUP_REMOVED lines=40> */
[----:B------:R-:W-:Y:S01]  /*5300*/  UIADD3 UR16, UR7, 0x2, URZ ;  /* 0x0000000207107890 */ /* 0x000fe2000fffe03f */
[----:B------:R-:W-:-:S02]  /*5310*/  UMOV UR17, 0x80000020 ;  /* 0x8000002000117882 */ /* 0x000fc40000000000 */
[----:B------:R-:W-:Y:S01]  /*5320*/  QGMMA.64x16x32.F32.E4M3.E4M3 R32, gdesc[UR48], R32, UP0 ;  /* 0x00200000302079f3 */ /* 0x000fe2000bf00820 */
[----:B------:R-:W-:Y:S01]  /*5330*/  UMOV UR48, UR61 ;  /* 0x0000003d00307c82 */ /* 0x000fe20008000000 */
[----:B------:R-:W-:Y:S01]  /*5340*/  UMOV UR49, 0x80000020 ;  /* 0x8000002000317882 */ /* 0x000fe20000000000 */
[----:B------:R-:W-:Y:S01]  /*5350*/  UMOV UR28, UR48 ;  /* 0x00000030001c7c82 */ /* 0x000fe20008000000 */
[----:B------:R-:W-:Y:S01]  /*5360*/  UMOV UR29, UR49 ;  /* 0x00000031001d7c82 */ /* 0x000fe20008000000 */
[----:B------:R-:W-:Y:S01]  /*5370*/  QGMMA.64x16x32.F32.E4M3.E4M3 R24, gdesc[UR48], R24, UP0 ;  /* 0x00200000301879f3 */ /* 0x000fe2000bf00818 */
[----:B------:R-:W-:Y:S01]  /*5380*/  UMOV UR12, UR48 ;  /* 0x00000030000c7c82 */ /* 0x000fe20008000000 */
        /* <DEDUP_REMOVED lines=28> */
[----:B------:R-:W-:-:S02]  /*5550*/  UIADD3 UR18, UR6, 0x2, URZ ;  /* 0x0000000206127890 */ /* 0x000fc4000fffe03f */
[----:B------:R-:W-:Y:S01]  /*5560*/  QGMMA.64x16x32.F32.E4M3.E4M3 R152, gdesc[UR24], R152, UP0 ;  /* 0x00200000189879f3 */ /* 0x000fe2000bf00898 */
[----:B------:R-:W-:Y:S02]  /*5570*/  UIADD3 UR30, UR6, 0x42, URZ ;  /* 0x00000042061e7890 */ /* 0x000fe4000fffe03f */
[----:B------:R-:W-:Y:S01]  /*5580*/  UIADD3 UR38, UR6, 0x82, URZ ;  /* 0x0000008206267890 */ /* 0x000fe2000fffe03f */
[----:B------:R-:W-:Y:S01]  /*5590*/  QGMMA.64x16x32.F32.E4M3.E4M3 R168, gdesc[UR32], R168, UP0 ;  /* 0x0020000020a879f3 */ /* 0x000fe2000bf008a8 */
[----:B------:R-:W-:Y:S02]  /*55a0*/  UIADD3 UR10, UR6, 0xc2, URZ ;  /* 0x000000c2060a7890 */ /* 0x000fe4000fffe03f */
[----:B------:R-:W-:Y:S01]  /*55b0*/  UIADD3 UR42, UR6, 0x102, URZ ;  /* 0x00000102062a7890 */ /* 0x000fe2000fffe03f */
[----:B------:R-:W-:Y:S01]  /*55c0*/  QGMMA.64x16x32.F32.E4M3.E4M3 R184, gdesc[UR20], R184, UP0 ;  /* 0x0020000014b879f3 */ /* 0x000fe2000bf008b8 */
[----:B------:R-:W-:Y:S02]  /*55d0*/  UIADD3 UR14, UR6, 0x142, URZ ;  /* 0x00000142060e7890 */ /* 0x000fe4000fffe03f */
[----:B------:R-:W-:Y:S01]  /*55e0*/  UIADD3 UR46, UR6, 0x182, URZ ;  /* 0x00000182062e7890 */ /* 0x000fe2000fffe03f */
[----:B------:R-:W-:Y:S01]  /*55f0*/  UMOV UR19, 0x80000020 ;  /* 0x8000002000137882 */ /* 0x000fe20000000000 */
[----:B------:R-:W-:Y:S01]  /*5600*/  UIADD3 UR26, UR6, 0x1c2, URZ ;  /* 0x000001c2061a7890 */ /* 0x000fe2000fffe03f */
[----:B------:R-:W-:Y:S01]  /*5610*/  QGMMA.64x16x32.F32.E4M3.E4M3 R192, gdesc[UR16], R192 ;  /* 0x0020000010c079f3 */ /* 0x000fe200087008c0 */
[----:B------:R-:W-:Y:S01]  /*5620*/  UMOV UR28, UR16 ;  /* 0x00000010001c7c82 */ /* 0x000fe20008000000 */
[----:B------:R-:W-:Y:S01]  /*5630*/  UMOV UR29, UR17 ;  /* 0x00000011001d7c82 */ /* 0x000fe20008000000 */
        /* <DEDUP_REMOVED lines=16> */
[----:B------:R-:W-:Y:S01]  /*5740*/  UMOV UR12, UR16 ;  /* 0x00000010000c7c82 */ /* 0x000fe20008000000 */
[----:B------:R-:W-:Y:S01]  /*5750*/  UMOV UR13, UR17 ;  /* 0x00000011000d7c82 */ /* 0x000fe20008000000 */
[----:B------:R-:W-:Y:S01]  /*5760*/  UMOV UR15, 0x80000020 ;  /* 0x80000020000f7882 */ /* 0x000fe20000000000 */
[----:B------:R-:W-:Y:S01]  /*5770*/  UMOV UR44, UR16 ;  /* 0x00000010002c7c82 */ /* 0x000fe20008000000 */
[----:B------:R-:W-:Y:S01]  /*5780*/  UMOV UR45, UR17 ;  /* 0x00000011002d7c82 */ /* 0x000fe20008000000 */
[----:B------:R-:W-:Y:S01]  /*5790*/  QGMMA.64x16x32.F32.E4M3.E4M3 R128, gdesc[UR40], R128 ;  /* 0x00200000288079f3 */ /* 0x000fe20008700880 */
[----:B------:R-:W-:Y:S01]  /*57a0*/  UMOV UR47, 0x80000020 ;  /* 0x80000020002f7882 */ /* 0x000fe20000000000 */
[----:B------:R-:W-:Y:S01]  /*57b0*/  UIADD3 UR7, UR7, 0x202, URZ ;  /* 0x0000020207077890 */ /* 0x000fe2000fffe03f */
[----:B------:R-:W-:Y:S01]  /*57c0*/  UMOV UR24, UR16 ;  /* 0x0000001000187c82 */ /* 0x000fe20008000000 */
[----:B------:R-:W-:Y:S01]  /*57d0*/  UMOV UR25, UR17 ;  /* 0x0000001100197c82 */ /* 0x000fe20008000000 */
[----:B------:R-:W-:Y:S01]  /*57e0*/  QGMMA.64x16x32.F32.E4M3.E4M3 R112, gdesc[UR12], R112 ;  /* 0x002000000c7079f3 */ /* 0x000fe20008700870 */
[----:B------:R-:W-:Y:S01]  /*57f0*/  UMOV UR27, 0x80000020 ;  /* 0x80000020001b7882 */ /* 0x000fe20000000000 */
        /* <DEDUP_REMOVED lines=12> */
[----:B------:R-:W-:-:S02]  /*58c0*/  UIADD3 UR56, UR56, 0x2, URZ ;  /* 0x0000000238387890 */ /* 0x000fc4000fffe03f */
[----:B------:R-:W-:Y:S01]  /*58d0*/  QGMMA.64x16x32.F32.E4M3.E4M3 R48, gdesc[UR20], R48 ;  /* 0x00200000143079f3 */ /* 0x000fe20008700830 */
[----:B------:R-:W-:Y:S02]  /*58e0*/  ULDC UR61, c[0x0][0x50c] ;  /* 0x00014300003d7ab9 */ /* 0x000fe40000000800 */
[----:B------:R-:W-:Y:S01]  /*58f0*/  UISETP.NE.AND UP0, UPT, UR56, UR61, UPT ;  /* 0x0000003d3800728c */ /* 0x000fe2000bf05270 */
[----:B------:R-:W-:Y:S01]  /*5900*/  QGMMA.64x16x32.F32.E4M3.E4M3 R32, gdesc[UR48], R32 ;  /* 0x00200000302079f3 */ /* 0x000fe20008700820 */
[----:B------:R-:W-:Y:S01]  /*5910*/  UMOV UR48, UR7 ;  /* 0x0000000700307c82 */ /* 0x000fe20008000000 */
[----:B------:R-:W-:Y:S01]  /*5920*/  UMOV UR49, 0x80000020 ;  /* 0x8000002000317882 */ /* 0x000fe20000000000 */
[----:B------:R-:W-:Y:S01]  /*5930*/  UMOV UR20, UR48 ;  /* 0x0000003000147c82 */ /* 0x000fe20008000000 */
[----:B------:R-:W-:Y:S01]  /*5940*/  UMOV UR21, UR49 ;  /* 0x0000003100157c82 */ /* 0x000fe20008000000 */
[----:B------:R-:W-:Y:S01]  /*5950*/  QGMMA.64x16x32.F32.E4M3.E4M3 R24, gdesc[UR48], R24 ;  /* 0x00200000301879f3 */ /* 0x000fe20008700818 */
[----:B------:R-:W-:Y:S01]  /*5960*/  UMOV UR32, UR48 ;  /* 0x0000003000207c82 */ /* 0x000fe20008000000 */
        /* <DEDUP_REMOVED lines=23> */
[----:B------:R-:W-:-:S03]  /*5ae0*/  USEL UR6, URZ, 0x1, UP0 ;  /* 0x000000013f067887 */ /* 0x000fc60008000000 */
[----:B------:R-:W-:Y:S03]  /*5af0*/  QGMMA.64x16x32.F32.E4M3.E4M3 R136, gdesc[UR8], R136 ;  /* 0x00200000088879f3 */ /* 0x000fe60008700888 */
[----:B------:R-:W-:Y:S01]  /*5b00*/  ISETP.NE.AND P0, PT, RZ, UR6, PT ;  /* 0x00000006ff007c0c */ /* 0x000fe2000bf05270 */
[----:B------:R-:W-:Y:S04]  /*5b10*/  QGMMA.64x16x32.F32.E4M3.E4M3 R152, gdesc[UR36], R152 ;  /* 0x00200000249879f3 */ /* 0x000fe80008700898 */
[----:B------:R-:W-:Y:S04]  /*5b20*/  QGMMA.64x16x32.F32.E4M3.E4M3 R168, gdesc[UR28], R168 ;  /* 0x002000001ca879f3 */ /* 0x000fe800087008a8 */
[----:B------:R-:W-:Y:S03]  /*5b30*/  QGMMA.64x16x32.F32.E4M3.E4M3 R184, gdesc[UR16], R184, gsb0 ;  /* 0x0020000010b879f3 */ /* 0x000fe600080008b8 */
[----:B------:R-:W-:-:S02]  /*5b40*/  WARPGROUP.DEPBAR.LE gsb0, 0x1 ;  /* 0x00008000000079c5 */ /* 0x000fc40000010100 */
[----:B------:R-:W-:Y:S05]  /*5b50*/  @!P0 BRA `(.L_x_25) ;  /* 0x0000001c00388947 */ /* 0x000fea0003800000 */
[----:B------:R-:W-:Y:S02]  /*5b60*/  WARPGROUP.DEPBAR.LE gsb0, 0x0 ;  /* 0x00008000000079c5 */ /* 0x000fe40000010000 */
[----:B------:R-:W-:-:S01]  /*5b70*/  FADD R227, R192, R227 ;  /* 0x000000e3c0e37221 */ /* 0x000fc20000000000 */
[----:B------:R-:W-:Y:S01]  /*5b80*/  FADD R226, R193, R226 ;  /* 0x000000e2c1e27221 */ /* 0x000fe20000000000 */
[----:B------:R-:W-:-:S01]  /*5b90*/  FADD R225, R194, R225 ;  /* 0x000000e1c2e17221 */ /* 0x000fc20000000000 */
[----:B------:R-:W-:Y:S02]  /*5ba0*/  FADD R224, R195, R224 ;  /* 0x000000e0c3e07221 */ /* 0x000fe40000000000 */
[----:B------:R0:W-:Y:S01]  /*5bb0*/  STL [R1+0x218], R227 ;  /* 0x000218e301007387 */ /* 0x0001e20000100800 */
[----:B------:R-:W-:-:S01]  /*5bc0*/  FADD R223, R196, R223 ;  /* 0x000000dfc4df7221 */ /* 0x000fc20000000000 */
[----:B------:R-:W-:Y:S02]  /*5bd0*/  FADD R222, R197, R222 ;  /* 0x000000dec5de7221 */ /* 0x000fe40000000000 */
[----:B0-----:R-:W2:Y:S04]  /*5be0*/  LDL.LU R227, [R1+0x14] ;  /* 0x0000140001e37983 */ /* 0x001ea80000300800 */
[----:B------:R0:W-:Y:S04]  /*5bf0*/  STL [R1+0x21c], R226 ;  /* 0x00021ce201007387 */ /* 0x0001e80000100800 */
[----:B0-----:R-:W3:Y:S04]  /*5c00*/  LDL.LU R226, [R1+0x10] ;  /* 0x0000100001e27983 */ /* 0x001ee80000300800 */
[----:B------:R0:W-:Y:S04]  /*5c10*/  STL [R1+0x220], R225 ;  /* 0x000220e101007387 */ /* 0x0001e80000100800 */
[----:B0-----:R-:W4:Y:S04]  /*5c20*/  LDL.LU R225, [R1+0xc] ;  /* 0x00000c0001e17983 */ /* 0x001f280000300800 */
[----:B------:R0:W-:Y:S04]  /*5c30*/  STL [R1+0x224], R224 ;  /* 0x000224e001007387 */ /* 0x0001e80000100800 */
[----:B0-----:R-:W4:Y:S04]  /*5c40*/  LDL.LU R224, [R1+0x8] ;  /* 0x0000080001e07983 */ /* 0x001f280000300800 */
[----:B------:R0:W-:Y:S04]  /*5c50*/  STL [R1+0x228], R223 ;  /* 0x000228df01007387 */ /* 0x0001e80000100800 */
[----:B0-----:R-:W4:Y:S04]  /*5c60*/  LDL.LU R223, [R1+0x4] ;  /* 0x0000040001df7983 */ /* 0x001f280000300800 */
[----:B------:R0:W-:Y:S04]  /*5c70*/  STL [R1+0x22c], R222 ;  /* 0x00022cde01007387 */ /* 0x0001e80000100800 */
[----:B0-----:R-:W4:Y:S01]  /*5c80*/  LDL.LU R222, [R1] ;  /* 0x0000000001de7983 */ /* 0x001f220000300800 */
[----:B------:R-:W-:-:S01]  /*5c90*/  FADD R221, R198, R221 ;  /* 0x000000ddc6dd7221 */ /* 0x000fc20000000000 */
[----:B------:R-:W-:Y:S01]  /*5ca0*/  FADD R220, R199, R220 ;  /* 0x000000dcc7dc7221 */ /* 0x000fe20000000000 */
[----:B------:R-:W-:-:S01]  /*5cb0*/  FADD R219, R184, R219 ;  /* 0x000000dbb8db7221 */ /* 0x000fc20000000000 */
[----:B------:R-:W-:Y:S01]  /*5cc0*/  FADD R218, R185, R218 ;  /* 0x000000dab9da7221 */ /* 0x000fe20000000000 */
[----:B------:R-:W-:-:S01]  /*5cd0*/  FADD R217, R186, R217 ;  /* 0x000000d9bad97221 */ /* 0x000fc20000000000 */
[----:B------:R-:W-:Y:S01]  /*5ce0*/  STL [R1+0x230], R221 ;  /* 0x000230dd01007387 */ /* 0x000fe20000100800 */
        /* <DEDUP_REMOVED lines=43> */
[----:B------:R-:W-:Y:S01]  /*5fa0*/  FADD R7, R156, R7 ;  /* 0x000000079c077221 */ /* 0x000fe20000000000 */
[----:B------:R-:W-:-:S01]  /*5fb0*/  FADD R6, R157, R6 ;  /* 0x000000069d067221 */ /* 0x000fc20000000000 */
[----:B------:R-:W-:Y:S01]  /*5fc0*/  FADD R5, R158, R5 ;  /* 0x000000059e057221 */ /* 0x000fe20000000000 */
[----:B------:R-:W-:-:S01]  /*5fd0*/  FADD R4, R159, R4 ;  /* 0x000000049f047221 */ /* 0x000fc20000000000 */
[----:B------:R-:W-:Y:S01]  /*5fe0*/  FADD R3, R144, R3 ;  /* 0x0000000390037221 */ /* 0x000fe20000000000 */
[----:B------:R-:W-:-:S01]  /*5ff0*/  FADD R2, R145, R2 ;  /* 0x0000000291027221 */ /* 0x000fc20000000000 */
[----:B-----5:R-:W-:Y:S01]  /*6000*/  FADD R0, R146, R0 ;  /* 0x0000000092007221 */ /* 0x020fe20000000000 */
[----:B--2---:R-:W-:-:S01]  /*6010*/  FADD R227, R136, R227 ;  /* 0x000000e388e37221 */ /* 0x004fc20000000000 */
[----:B---3--:R-:W-:Y:S01]  /*6020*/  FADD R226, R151, R226 ;  /* 0x000000e297e27221 */ /* 0x008fe20000000000 */
[----:B----4-:R-:W-:-:S01]  /*6030*/  FADD R225, R150, R225 ;  /* 0x000000e196e17221 */ /* 0x010fc20000000000 */
[----:B------:R-:W-:Y:S01]  /*6040*/  FADD R224, R149, R224 ;  /* 0x000000e095e07221 */ /* 0x000fe20000000000 */
[----:B------:R-:W-:-:S01]  /*6050*/  FADD R223, R148, R223 ;  /* 0x000000df94df7221 */ /* 0x000fc20000000000 */
[----:B------:R-:W-:-:S05]  /*6060*/  FADD R222, R147, R222 ;  /* 0x000000de93de7221 */ /* 0x000fca0000000000 */
[----:B------:R-:W-:Y:S04]  /*6070*/  STL [R1], R222 ;  /* 0x000000de01007387 */ /* 0x000fe80000100800 */
[----:B------:R-:W-:Y:S04]  /*6080*/  STL [R1+0x4], R223 ;  /* 0x000004df01007387 */ /* 0x000fe80000100800 */
[----:B------:R-:W-:Y:S04]  /*6090*/  STL [R1+0x8], R224 ;  /* 0x000008e001007387 */ /* 0x000fe80000100800 */
[----:B------:R0:W-:Y:S04]  /*60a0*/  STL [R1+0x14], R227 ;  /* 0x000014e301007387 */ /* 0x0001e80000100800 */
[----:B------:R-:W-:Y:S04]  /*60b0*/  STL [R1+0xc], R225 ;  /* 0x00000ce101007387 */ /* 0x000fe80000100800 */
[----:B0-----:R-:W2:Y:S04]  /*60c0*/  LDL.LU R227, [R1+0x18] ;  /* 0x0000180001e37983 */ /* 0x001ea80000300800 */
[----:B------:R0:W-:Y:S04]  /*60d0*/  STL [R1+0x10], R226 ;  /* 0x000010e201007387 */ /* 0x0001e80000100800 */
[----:B0-----:R-:W3:Y:S04]  /*60e0*/  LDL.LU R226, [R1+0x1c] ;  /* 0x00001c0001e27983 */ /* 0x001ee80000300800 */
[----:B------:R-:W4:Y:S04]  /*60f0*/  LDL.LU R225, [R1+0x20] ;  /* 0x0000200001e17983 */ /* 0x000f280000300800 */
        /* <DEDUP_REMOVED lines=13> */
[----:B------:R-:W4:Y:S01]  /*61d0*/  LDL.LU R211, [R1+0x58] ;  /* 0x0000580001d37983 */ /* 0x000f220000300800 */
[----:B--2---:R-:W-:-:S05]  /*61e0*/  FADD R227, R137, R227 ;  /* 0x000000e389e37221 */ /* 0x004fca0000000000 */
[----:B------:R0:W-:Y:S01]  /*61f0*/  STL [R1+0x18], R227 ;  /* 0x000018e301007387 */ /* 0x0001e20000100800 */
[----:B---3--:R-:W-:-:S01]  /*6200*/  FADD R226, R138, R226 ;  /* 0x000000e28ae27221 */ /* 0x008fc20000000000 */
[----:B----4-:R-:W-:-:S04]  /*6210*/  FADD R225, R139, R225 ;  /* 0x000000e18be17221 */ /* 0x010fc80000000000 */
[----:B------:R2:W-:Y:S01]  /*6220*/  STL [R1+0x1c], R226 ;  /* 0x00001ce201007387 */ /* 0x0005e20000100800 */
[----:B------:R-:W-:-:S03]  /*6230*/  FADD R224, R140, R224 ;  /* 0x000000e08ce07221 */ /* 0x000fc60000000000 */
        /* <DEDUP_REMOVED lines=24> */
[----:B0-----:R-:W4:Y:S01]  /*63c0*/  LDL.LU R227, [R1+0x5c] ;  /* 0x00005c0001e37983 */ /* 0x001f220000300800 */
[----:B------:R-:W-:-:S03]  /*63d0*/  FADD R211, R121, R211 ;  /* 0x000000d379d37221 */ /* 0x000fc60000000000 */
[----:B------:R0:W-:Y:S04]  /*63e0*/  STL [R1+0x50], R213 ;  /* 0x000050d501007387 */ /* 0x0001e80000100800 */
[----:B--2---:R-:W2:Y:S04]  /*63f0*/  LDL.LU R226, [R1+0x60] ;  /* 0x0000600001e27983 */ /* 0x004ea80000300800 */
[----:B------:R0:W-:Y:S04]  /*6400*/  STL [R1+0x54], R212 ;  /* 0x000054d401007387 */ /* 0x0001e80000100800 */
[----:B---3--:R-:W3:Y:S04]  /*6410*/  LDL.LU R225, [R1+0x64] ;  /* 0x0000640001e17983 */ /* 0x008ee80000300800 */
[----:B------:R0:W-:Y:S04]  /*6420*/  STL [R1+0x58], R211 ;  /* 0x000058d301007387 */ /* 0x0001e80000100800 */
[----:B----4-:R-:W4:Y:S04]  /*6430*/  LDL.LU R224, [R1+0x68] ;  /* 0x0000680001e07983 */ /* 0x010f280000300800 */
[----:B-1----:R-:W4:Y:S04]  /*6440*/  LDL.LU R223, [R1+0x6c] ;  /* 0x00006c0001df7983 */ /* 0x002f280000300800 */
        /* <DEDUP_REMOVED lines=9> */
[----:B0-----:R-:W4:Y:S04]  /*64e0*/  LDL.LU R213, [R1+0x94] ;  /* 0x0000940001d57983 */ /* 0x001f280000300800 */
[----:B------:R-:W4:Y:S04]  /*64f0*/  LDL.LU R212, [R1+0x98] ;  /* 0x0000980001d47983 */ /* 0x000f280000300800 */
[----:B------:R-:W4:Y:S01]  /*6500*/  LDL.LU R211, [R1+0x9c] ;  /* 0x00009c0001d37983 */ /* 0x000f220000300800 */
[----:B------:R-:W-:-:S01]  /*6510*/  FADD R227, R122, R227 ;  /* 0x000000e37ae37221 */ /* 0x000fc20000000000 */
[----:B--2---:R-:W-:-:S04]  /*6520*/  FADD R226, R123, R226 ;  /* 0x000000e27be27221 */ /* 0x004fc80000000000 */
[----:B------:R0:W-:Y:S01]  /*6530*/  STL [R1+0x5c], R227 ;  /* 0x00005ce301007387 */ /* 0x0001e20000100800 */
[----:B---3--:R-:W-:-:S03]  /*6540*/  FADD R225, R124, R225 ;  /* 0x000000e17ce17221 */ /* 0x008fc60000000000 */
[----:B------:R1:W-:Y:S01]  /*6550*/  STL [R1+0x60], R226 ;  /* 0x000060e201007387 */ /* 0x0003e20000100800 */
[----:B----4-:R-:W-:-:S03]  /*6560*/  FADD R224, R125, R224 ;  /* 0x000000e07de07221 */ /* 0x010fc60000000000 */
        /* <DEDUP_REMOVED lines=27> */
[----:B-1----:R-:W4:Y:S04]  /*6720*/  LDL.LU R226, [R1+0xa4] ;  /* 0x0000a40001e27983 */ /* 0x002f280000300800 */
[----:B------:R1:W-:Y:S04]  /*6730*/  STL [R1+0x98], R212 ;  /* 0x000098d401007387 */ /* 0x0003e80000100800 */
[----:B--2---:R-:W2:Y:S04]  /*6740*/  LDL.LU R225, [R1+0xa8] ;  /* 0x0000a80001e17983 */ /* 0x004ea80000300800 */
[----:B------:R1:W-:Y:S04]  /*6750*/  STL [R1+0x9c], R211 ;  /* 0x00009cd301007387 */ /* 0x0003e80000100800 */
[----:B---3--:R-:W3:Y:S04]  /*6760*/  LDL.LU R224, [R1+0xac] ;  /* 0x0000ac0001e07983 */ /* 0x008ee80000300800 */
[----:B----4-:R-:W4:Y:S04]  /*6770*/  LDL.LU R223, [R1+0xb0] ;  /* 0x0000b00001df7983 */ /* 0x010f280000300800 */
        /* <DEDUP_REMOVED lines=10> */
[----:B-1----:R-:W4:Y:S04]  /*6820*/  LDL.LU R212, [R1+0xdc] ;  /* 0x0000dc0001d47983 */ /* 0x002f280000300800 */
[----:B------:R-:W4:Y:S01]  /*6830*/  LDL.LU R211, [R1+0xe0] ;  /* 0x0000e00001d37983 */ /* 0x000f220000300800 */
[----:B------:R-:W-:-:S01]  /*6840*/  FADD R227, R107, R227 ;  /* 0x000000e36be37221 */ /* 0x000fc20000000000 */
[----:B------:R-:W-:-:S04]  /*6850*/  FADD R226, R108, R226 ;  /* 0x000000e26ce27221 */ /* 0x000fc80000000000 */
[----:B------:R0:W-:Y:S01]  /*6860*/  STL [R1+0xa0], R227 ;  /* 0x0000a0e301007387 */ /* 0x0001e20000100800 */
[----:B--2---:R-:W-:-:S03]  /*6870*/  FADD R225, R109, R225 ;  /* 0x000000e16de17221 */ /* 0x004fc60000000000 */
        /* <DEDUP_REMOVED lines=151> */
[----:B------:R-:W-:Y:S01]  /*71f0*/  STL [R1+0x16c], R227 ;  /* 0x00016ce301007387 */ /* 0x000fe20000100800 */
[----:B--2---:R-:W-:-:S03]  /*7200*/  FADD R225, R48, R225 ;  /* 0x000000e130e17221 */ /* 0x004fc60000000000 */
[----:B------:R-:W-:Y:S01]  /*7210*/  STL [R1+0x170], R226 ;  /* 0x000170e201007387 */ /* 0x000fe20000100800 */
[----:B---3--:R-:W-:-:S03]  /*7220*/  FADD R224, R49, R224 ;  /* 0x000000e031e07221 */ /* 0x008fc60000000000 */
[----:B------:R-:W-:Y:S01]  /*7230*/  STL [R1+0x174], R225 ;  /* 0x000174e101007387 */ /* 0x000fe20000100800 */
[----:B----4-:R-:W-:-:S03]  /*7240*/  FADD R223, R50, R223 ;  /* 0x000000df32df7221 */ /* 0x010fc60000000000 */
[----:B------:R-:W-:Y:S01]  /*7250*/  STL [R1+0x178], R224 ;  /* 0x000178e001007387 */ /* 0x000fe20000100800 */
[----:B------:R-:W-:-:S03]  /*7260*/  FADD R222, R51, R222 ;  /* 0x000000de33de7221 */ /* 0x000fc60000000000 */
        /* <DEDUP_REMOVED lines=19> */
[----:B------:R-:W-:-:S01]  /*73a0*/  FADD R212, R45, R212 ;  /* 0x000000d42dd47221 */ /* 0x000fc20000000000 */
[----:B------:R-:W-:-:S05]  /*73b0*/  FADD R211, R46, R211 ;  /* 0x000000d32ed37221 */ /* 0x000fca0000000000 */
        /* <DEDUP_REMOVED lines=22> */
[----:B---3--:R-:W-:-:S03]  /*7520*/  FADD R212, R32, R212 ;  /* 0x000000d420d47221 */ /* 0x008fc60000000000 */
[----:B0-----:R0:W5:Y:S01]  /*7530*/  LDL.LU R211, [R1+0x258] ;  /* 0x0002580001d37983 */ /* 0x0011620000300800 */
[----:B----4-:R-:W-:-:S03]  /*7540*/  FADD R213, R33, R213 ;  /* 0x000000d521d57221 */ /* 0x010fc60000000000 */
[----:B------:R1:W-:Y:S01]  /*7550*/  STL [R1+0x1b4], R212 ;  /* 0x0001b4d401007387 */ /* 0x0003e20000100800 */
[----:B------:R-:W-:-:S01]  /*7560*/  FADD R214, R34, R214 ;  /* 0x000000d622d67221 */ /* 0x000fc20000000000 */
[----:B------:R-:W-:Y:S02]  /*7570*/  FADD R215, R35, R215 ;  /* 0x000000d723d77221 */ /* 0x000fe40000000000 */
[----:B-1----:R0:W5:Y:S01]  /*7580*/  LDL.LU R212, [R1+0x254] ;  /* 0x0002540001d47983 */ /* 0x0021620000300800 */
[----:B------:R-:W-:-:S03]  /*7590*/  FADD R216, R36, R216 ;  /* 0x000000d824d87221 */ /* 0x000fc60000000000 */
[----:B------:R1:W-:Y:S01]  /*75a0*/  STL [R1+0x1b8], R213 ;  /* 0x0001b8d501007387 */ /* 0x0003e20000100800 */
[----:B------:R-:W-:-:S01]  /*75b0*/  FADD R217, R37, R217 ;  /* 0x000000d925d97221 */ /* 0x000fc20000000000 */
[----:B------:R-:W-:Y:S02]  /*75c0*/  FADD R218, R38, R218 ;  /* 0x000000da26da7221 */ /* 0x000fe40000000000 */
[----:B-1----:R0:W5:Y:S04]  /*75d0*/  LDL.LU R213, [R1+0x250] ;  /* 0x0002500001d57983 */ /* 0x0021680000300800 */
[----:B------:R1:W-:Y:S01]  /*75e0*/  STL [R1+0x1bc], R214 ;  /* 0x0001bcd601007387 */ /* 0x0003e20000100800 */
[----:B------:R-:W-:-:S01]  /*75f0*/  FADD R219, R39, R219 ;  /* 0x000000db27db7221 */ /* 0x000fc20000000000 */
[----:B------:R-:W-:-:S02]  /*7600*/  FADD R220, R24, R220 ;  /* 0x000000dc18dc7221 */ /* 0x000fc40000000000 */
[----:B-1----:R0:W5:Y:S04]  /*7610*/  LDL.LU R214, [R1+0x24c] ;  /* 0x00024c0001d67983 */ /* 0x0021680000300800 */
[----:B------:R1:W-:Y:S01]  /*7620*/  STL [R1+0x1c0], R215 ;  /* 0x0001c0d701007387 */ /* 0x0003e20000100800 */
[----:B------:R-:W-:-:S01]  /*7630*/  FADD R221, R25, R221 ;  /* 0x000000dd19dd7221 */ /* 0x000fc20000000000 */
[----:B------:R-:W-:Y:S02]  /*7640*/  FADD R222, R26, R222 ;  /* 0x000000de1ade7221 */ /* 0x000fe40000000000 */
[----:B-1----:R0:W5:Y:S04]  /*7650*/  LDL.LU R215, [R1+0x248] ;  /* 0x0002480001d77983 */ /* 0x0021680000300800 */
[----:B------:R1:W-:Y:S01]  /*7660*/  STL [R1+0x1c4], R216 ;  /* 0x0001c4d801007387 */ /* 0x0003e20000100800 */
[----:B------:R-:W-:-:S03]  /*7670*/  FADD R223, R27, R223 ;  /* 0x000000df1bdf7221 */ /* 0x000fc60000000000 */
        /* <DEDUP_REMOVED lines=13> */
[----:B------:R1:W-:Y:S04]  /*7750*/  STL [R1+0x1d8], R221 ;  /* 0x0001d8dd01007387 */ /* 0x0003e80000100800 */
        /* <DEDUP_REMOVED lines=12> */
[----:B-1----:R0:W5:Y:S01]  /*7820*/  LDL.LU R227, [R1+0x218] ;  /* 0x0002180001e37983 */ /* 0x0021620000300800 */
[----:B------:R-:W-:-:S05]  /*7830*/  UMOV UR56, URZ ;  /* 0x0000003f00387c82 */ /* 0x000fca0008000000 */
.L_x_25:
[----:B------:R-:W-:Y:S05]  /*7840*/  @!P1 BRA `(.L_x_26) ;  /* 0x0000000000049947 */ /* 0x000fea0003800000 */
[----:B------:R-:W-:Y:S01]  /*7850*/  BPT.TRAP 0x1 ;  /* 0x000000040000795c */ /* 0x000fe20000300000 */
.L_x_26:
[----:B-----5:R0:W-:Y:S04]  /*7860*/  STL [R1+0x218], R0 ;  /* 0x0002180001007387 */ /* 0x0201e80000100800 */
[----:B0-----:R-:W2:Y:S01]  /*7870*/  LDL R0, [R1+0x1f4] ;  /* 0x0001f40001007983 */ /* 0x001ea20000100800 */
[----:B------:R-:W-:-:S04]  /*7880*/  ULEA UR7, UR57, UR55, 0x3 ;  /* 0x0000003739077291 */ /* 0x000fc8000f8e183f */
[----:B------:R-:W-:-:S04]  /*7890*/  UIADD3 UR7, UR7, 0x40, URZ ;  /* 0x0000004007077890 */ /* 0x000fc8000fffe03f */
[----:B------:R-:W-:-:S09]  /*78a0*/  UPRMT UR7, URZ, 0x654, UR7 ;  /* 0x000006543f077896 */ /* 0x000fd20008000007 */
[----:B------:R-:W-:Y:S01]  /*78b0*/  SYNCS.ARRIVE.TRANS64.RED.A1T0 RZ, [UR7], RZ ;  /* 0x000000ffffff79a7 */ /* 0x000fe20008100407 */
[----:B--2---:R-:W-:Y:S02]  /*78c0*/  R2UR UR8, R0 ;  /* 0x00000000000872ca */ /* 0x004fe400000e0000 */
[----:B------:R0:W5:Y:S11]  /*78d0*/  LDL.LU R0, [R1+0x218] ;  /* 0x0002180001007983 */ /* 0x0001760000300800 */
[----:B------:R-:W-:-:S06]  /*78e0*/  UISETP.GT.U32.AND UP0, UPT, UR8, 0x1, UPT ;  /* 0x000000010800788c */ /* 0x000fcc000bf04070 */
[----:B------:R-:W-:-:S13]  /*78f0*/  PLOP3.LUT P0, PT, PT, PT, UP0, 0x80, 0x0 ;  /* 0x000000000000781c */ /* 0x000fda0003f0f008 */
[----:B0-----:R-:W-:Y:S05]  /*7900*/  @P0 BRA `(.L_x_27) ;  /* 0x0000000000040947 */ /* 0x001fea0003800000 */
[----:B------:R-:W-:Y:S01]  /*7910*/  BPT.TRAP 0x1 ;  /* 0x000000040000795c */ /* 0x000fe20000300000 */
.L_x_27:
[----:B------:R-:W-:Y:S02]  /*7920*/  UISETP.GT.AND UP2, UPT, UR58, 0x1, UPT ;  /* 0x000000013a00788c */ /* 0x000fe4000bf44270 */
[----:B------:R-:W-:Y:S02]  /*7930*/  UIADD3 UR54, UR54, 0x1, URZ ;  /* 0x0000000136367890 */ /* 0x000fe4000fffe03f */
[----:B------:R-:W-:Y:S02]  /*7940*/  UIADD3 UR57, UR57, 0x1, URZ ;  /* 0x0000000139397890 */ /* 0x000fe4000fffe03f */
[----:B------:R-:W-:Y:S01]  /*7950*/  PLOP3.LUT P0, PT, PT, PT, UP2, 0x80, 0x0 ;  /* 0x000000000000781c */ /* 0x000fe20003f0f028 */
[----:B------:R-:W-:Y:S02]  /*7960*/  UISETP.NE.AND UP0, UPT, UR54, 0x8, UPT ;  /* 0x000000083600788c */ /* 0x000fe4000bf05270 */
[----:B------:R-:W-:Y:S02]  /*7970*/  UISETP.NE.AND UP1, UPT, UR57, 0x8, UPT ;  /* 0x000000083900788c */ /* 0x000fe4000bf25270 */
[----:B------:R-:W-:-:S02]  /*7980*/  USEL UR7, URZ, 0x1, UP0 ;  /* 0x000000013f077887 */ /* 0x000fc40008000000 */
[----:B------:R-:W-:Y:S02]  /*7990*/  UIADD3 UR58, UR58, -0x1, URZ ;  /* 0xffffffff3a3a7890 */ /* 0x000fe4000fffe03f */
[----:B------:R-:W-:Y:S02]  /*79a0*/  USEL UR54, UR54, URZ, UP0 ;  /* 0x0000003f36367287 */ /* 0x000fe40008000000 */
[----:B------:R-:W-:Y:S01]  /*79b0*/  LOP3.LUT R228, R228, UR7, RZ, 0x3c, !PT ;  /* 0x00000007e4e47c12 */ /* 0x000fe2000f8e3cff */
[----:B------:R-:W-:Y:S01]  /*79c0*/  USEL UR57, UR57, URZ, UP1 ;  /* 0x0000003f39397287 */ /* 0x000fe20008800000 */
[----:B------:R-:W-:Y:S01]  /*79d0*/  UMOV UR7, 0x1 ;  /* 0x0000000100077882 */ /* 0x000fe20000000000 */
[----:B------:R-:W-:Y:S10]  /*79e0*/  @P0 BRA `(.L_x_28) ;  /* 0xffffffd400000947 */ /* 0x000ff4000383ffff */
.L_x_20:
[----:B------:R-:W-:-:S04]  /*79f0*/  UISETP.NE.AND UP0, UPT, UR56, URZ, UPT ;  /* 0x0000003f3800728c */ /* 0x000fc8000bf05270 */
[----:B------:R-:W-:-:S06]  /*7a00*/  USEL UR6, URZ, 0x1, !UP0 ;  /* 0x000000013f067887 */ /* 0x000fcc000c000000 */
[----:B------:R-:W-:-:S13]  /*7a10*/  ISETP.NE.AND P0, PT, RZ, UR6, PT ;  /* 0x00000006ff007c0c */ /* 0x000fda000bf05270 */
[----:B------:R-:W-:Y:S05]  /*7a20*/  @!P0 BRA `(.L_x_29) ;  /* 0x0000001c00a48947 */ /* 0x000fea0003800000 */
[----:B------:R-:W-:Y:S02]  /*7a30*/  WARPGROUP.DEPBAR.LE gsb0, 0x0 ;  /* 0x00008000000079c5 */ /* 0x000fe40000010000 */
[----:B------:R-:W-:-:S05]  /*7a40*/  FADD R227, R192, R227 ;  /* 0x000000e3c0e37221 */ /* 0x000fca0000000000 */
[----:B------:R2:W-:Y:S04]  /*7a50*/  STL [R1+0x218], R227 ;  /* 0x000218e301007387 */ /* 0x0005e80000100800 */
[----:B--2---:R-:W2:Y:S01]  /*7a60*/  LDL.LU R227, [R1] ;  /* 0x0000000001e37983 */ /* 0x004ea20000300800 */
[----:B------:R-:W-:Y:S01]  /*7a70*/  FADD R226, R193, R226 ;  /* 0x000000e2c1e27221 */ /* 0x000fe20000000000 */
[----:B------:R-:W-:Y:S01]  /*7a80*/  FADD R225, R194, R225 ;  /* 0x000000e1c2e17221 */ /* 0x000fe20000000000 */
[----:B------:R-:W-:Y:S01]  /*7a90*/  FADD R224, R195, R224 ;  /* 0x000000e0c3e07221 */ /* 0x000fe20000000000 */
[----:B------:R-:W-:Y:S01]  /*7aa0*/  FADD R223, R196, R223 ;  /* 0x000000dfc4df7221 */ /* 0x000fe20000000000 */
[----:B------:R-:W-:Y:S01]  /*7ab0*/  FADD R222, R197, R222 ;  /* 0x000000dec5de7221 */ /* 0x000fe20000000000 */
[----:B------:R-:W-:Y:S01]  /*7ac0*/  STL [R1+0x21c], R226 ;  /* 0x00021ce201007387 */ /* 0x000fe20000100800 */
        /* <DEDUP_REMOVED lines=58> */
[----:B-----5:R-:W-:Y:S01]  /*7e70*/  FADD R0, R146, R0 ;  /* 0x0000000092007221 */ /* 0x020fe20000000000 */
[----:B------:R-:W-:Y:S04]  /*7e80*/  STL [R1+0x258], R211 ;  /* 0x000258d301007387 */ /* 0x000fe80000100800 */
        /* <DEDUP_REMOVED lines=13> */
[----:B------:R0:W-:Y:S04]  /*7f60*/  STL [R1+0x290], R21 ;  /* 0x0002901501007387 */ /* 0x0001e80000100800 */
[----:B0-----:R-:W3:Y:S04]  /*7f70*/  LDL.LU R21, [R1+0x4] ;  /* 0x0000040001157983 */ /* 0x001ee80000300800 */
[----:B------:R-:W4:Y:S04]  /*7f80*/  LDL.LU R22, [R1+0x8] ;  /* 0x0000080001167983 */ /* 0x000f280000300800 */
[----:B------:R-:W4:Y:S01]  /*7f90*/  LDL.LU R23, [R1+0xc] ;  /* 0x00000c0001177983 */ /* 0x000f220000300800 */
[----:B--2---:R-:W-:-:S05]  /*7fa0*/  FADD R227, R147, R227 ;  /* 0x000000e393e37221 */ /* 0x004fca0000000000 */
[----:B------:R0:W-:Y:S04]  /*7fb0*/  STL [R1], R227 ;  /* 0x000000e301007387 */ /* 0x0001e80000100800 */
[----:B------:R-:W2:Y:S04]  /*7fc0*/  LDL.LU R200, [R1+0x10] ;  /* 0x0000100001c87983 */ /* 0x000ea80000300800 */
        /* <DEDUP_REMOVED lines=26> */
[----:B0-----:R-:W2:Y:S01]  /*8170*/  LDL.LU R227, [R1+0x7c] ;  /* 0x00007c0001e37983 */ /* 0x001ea20000300800 */
[----:B---3--:R-:W-:Y:S01]  /*8180*/  FADD R21, R148, R21 ;  /* 0x0000001594157221 */ /* 0x008fe20000000000 */
[----:B----4-:R-:W-:-:S04]  /*8190*/  FADD R22, R149, R22 ;  /* 0x0000001695167221 */ /* 0x010fc80000000000 */
[----:B------:R0:W-:Y:S01]  /*81a0*/  STL [R1+0x4], R21 ;  /* 0x0000041501007387 */ /* 0x0001e20000100800 */
[----:B------:R-:W-:-:S03]  /*81b0*/  FADD R23, R150, R23 ;  /* 0x0000001796177221 */ /* 0x000fc60000000000 */
[----:B------:R3:W-:Y:S04]  /*81c0*/  STL [R1+0x8], R22 ;  /* 0x0000081601007387 */ /* 0x0007e80000100800 */
[----:B------:R4:W-:Y:S01]  /*81d0*/  STL [R1+0xc], R23 ;  /* 0x00000c1701007387 */ /* 0x0009e20000100800 */
[----:B--2---:R-:W-:Y:S01]  /*81e0*/  FADD R200, R151, R200 ;  /* 0x000000c897c87221 */ /* 0x004fe20000000000 */
[----:B------:R-:W-:-:S04]  /*81f0*/  FADD R201, R136, R201 ;  /* 0x000000c988c97221 */ /* 0x000fc80000000000 */
        /* <DEDUP_REMOVED lines=50> */
[----:B0-----:R-:W2:Y:S01]  /*8520*/  LDL.LU R21, [R1+0x80] ;  /* 0x0000800001157983 */ /* 0x001ea20000300800 */
[----:B------:R-:W-:-:S03]  /*8530*/  FADD R227, R114, R227 ;  /* 0x000000e372e37221 */ /* 0x000fc60000000000 */
[----:B------:R0:W-:Y:S04]  /*8540*/  STL [R1+0x74], R225 ;  /* 0x000074e101007387 */ /* 0x0001e80000100800 */
[----:B---3--:R-:W3:Y:S04]  /*8550*/  LDL.LU R22, [R1+0x84] ;  /* 0x0000840001167983 */ /* 0x008ee80000300800 */
[----:B------:R0:W-:Y:S04]  /*8560*/  STL [R1+0x78], R226 ;  /* 0x000078e201007387 */ /* 0x0001e80000100800 */
[----:B----4-:R-:W4:Y:S04]  /*8570*/  LDL.LU R23, [R1+0x88] ;  /* 0x0000880001177983 */ /* 0x010f280000300800 */
[----:B------:R0:W-:Y:S04]  /*8580*/  STL [R1+0x7c], R227 ;  /* 0x00007ce301007387 */ /* 0x0001e80000100800 */
[----:B--2---:R-:W2:Y:S04]  /*8590*/  LDL.LU R200, [R1+0x8c] ;  /* 0x00008c0001c87983 */ /* 0x004ea80000300800 */
[----:B-1----:R-:W2:Y:S04]  /*85a0*/  LDL.LU R201, [R1+0x90] ;  /* 0x0000900001c97983 */ /* 0x002ea80000300800 */
        /* <DEDUP_REMOVED lines=23> */
[----:B0-----:R-:W2:Y:S04]  /*8720*/  LDL.LU R225, [R1+0xf0] ;  /* 0x0000f00001e17983 */ /* 0x001ea80000300800 */
[----:B------:R-:W2:Y:S04]  /*8730*/  LDL.LU R226, [R1+0xf4] ;  /* 0x0000f40001e27983 */ /* 0x000ea80000300800 */
[----:B------:R-:W2:Y:S01]  /*8740*/  LDL.LU R227, [R1+0xf8] ;  /* 0x0000f80001e37983 */ /* 0x000ea20000300800 */
[----:B------:R-:W-:Y:S01]  /*8750*/  FADD R21, R115, R21 ;  /* 0x0000001573157221 */ /* 0x000fe20000000000 */
[----:B---3--:R-:W-:-:S04]  /*8760*/  FADD R22, R116, R22 ;  /* 0x0000001674167221 */ /* 0x008fc80000000000 */
[----:B------:R0:W-:Y:S01]  /*8770*/  STL [R1+0x80], R21 ;  /* 0x0000801501007387 */ /* 0x0001e20000100800 */
[----:B----4-:R-:W-:-:S03]  /*8780*/  FADD R23, R117, R23 ;  /* 0x0000001775177221 */ /* 0x010fc60000000000 */
[----:B------:R1:W-:Y:S01]  /*8790*/  STL [R1+0x84], R22 ;  /* 0x0000841601007387 */ /* 0x0003e20000100800 */
[----:B--2---:R-:W-:-:S03]  /*87a0*/  FADD R200, R118, R200 ;  /* 0x000000c876c87221 */ /* 0x004fc60000000000 */
        /* <DEDUP_REMOVED lines=87> */
[----:B------:R-:W-:Y:S01]  /*8d20*/  FADD R21, R82, R21 ;  /* 0x0000001552157221 */ /* 0x000fe20000000000 */
        /* <DEDUP_REMOVED lines=92> */
[----:B------:R-:W-:-:S05]  /*92f0*/  FADD R21, R49, R21 ;  /* 0x0000001531157221 */ /* 0x000fca0000000000 */
[----:B------:R0:W-:Y:S01]  /*9300*/  STL [R1+0x178], R21 ;  /* 0x0001781501007387 */ /* 0x0001e20000100800 */
[----:B------:R-:W-:-:S03]  /*9310*/  FADD R22, R50, R22 ;  /* 0x0000001632167221 */ /* 0x000fc60000000000 */
[----:B0-----:R0:W5:Y:S01]  /*9320*/  LDL.LU R21, [R1+0x290] ;  /* 0x0002900001157983 */ /* 0x0011620000300800 */
[----:B--2---:R-:W-:-:S03]  /*9330*/  FADD R23, R51, R23 ;  /* 0x0000001733177221 */ /* 0x004fc60000000000 */
[----:B------:R1:W-:Y:S01]  /*9340*/  STL [R1+0x17c], R22 ;  /* 0x00017c1601007387 */ /* 0x0003e20000100800 */
[----:B---3--:R-:W-:Y:S01]  /*9350*/  FADD R200, R52, R200 ;  /* 0x000000c834c87221 */ /* 0x008fe20000000000 */
[----:B----4-:R-:W-:Y:S02]  /*9360*/  FADD R201, R53, R201 ;  /* 0x000000c935c97221 */ /* 0x010fe40000000000 */
[----:B-1----:R0:W5:Y:S01]  /*9370*/  LDL.LU R22, [R1+0x28c] ;  /* 0x00028c0001167983 */ /* 0x0021620000300800 */
[----:B------:R-:W-:-:S03]  /*9380*/  FADD R202, R54, R202 ;  /* 0x000000ca36ca7221 */ /* 0x000fc60000000000 */
[----:B------:R1:W-:Y:S01]  /*9390*/  STL [R1+0x180], R23 ;  /* 0x0001801701007387 */ /* 0x0003e20000100800 */
[----:B------:R-:W-:-:S03]  /*93a0*/  FADD R203, R55, R203 ;  /* 0x000000cb37cb7221 */ /* 0x000fc60000000000 */
[----:B-1----:R0:W5:Y:S01]  /*93b0*/  LDL.LU R23, [R1+0x288] ;  /* 0x0002880001177983 */ /* 0x0021620000300800 */
[----:B------:R-:W-:-:S03]  /*93c0*/  FADD R204, R40, R204 ;  /* 0x000000cc28cc7221 */ /* 0x000fc60000000000 */
[----:B------:R1:W-:Y:S01]  /*93d0*/  STL [R1+0x184], R200 ;  /* 0x000184c801007387 */ /* 0x0003e20000100800 */
[----:B------:R-:W-:Y:S01]  /*93e0*/  FADD R205, R41, R205 ;  /* 0x000000cd29cd7221 */ /* 0x000fe20000000000 */
[----:B------:R-:W-:Y:S02]  /*93f0*/  FADD R206, R42, R206 ;  /* 0x000000ce2ace7221 */ /* 0x000fe40000000000 */
[----:B-1----:R0:W5:Y:S04]  /*9400*/  LDL.LU R200, [R1+0x284] ;  /* 0x0002840001c87983 */ /* 0x0021680000300800 */
[----:B------:R1:W-:Y:S01]  /*9410*/  STL [R1+0x188], R201 ;  /* 0x000188c901007387 */ /* 0x0003e20000100800 */
[----:B------:R-:W-:Y:S01]  /*9420*/  FADD R207, R43, R207 ;  /* 0x000000cf2bcf7221 */ /* 0x000fe20000000000 */
[----:B------:R-:W-:-:S02]  /*9430*/  FADD R208, R44, R208 ;  /* 0x000000d02cd07221 */ /* 0x000fc40000000000 */
        /* <DEDUP_REMOVED lines=71> */
[----:B-1----:R0:W5:Y:S02]  /*98b0*/  LDL.LU R227, [R1+0x218] ;  /* 0x0002180001e37983 */ /* 0x0021640000300800 */
.L_x_29:
[----:B------:R-:W-:Y:S02]  /*98c0*/  WARPGROUP.DEPBAR.LE gsb0, 0x0 ;  /* 0x00008000000079c5 */ /* 0x000fe40000010000 */
[----:B------:R-:W2:Y:S02]  /*98d0*/  LDC R24, c[0x0][0x28c] ;  /* 0x0000a300ff187b82 */ /* 0x000ea40000000800 */
[----:B--2---:R-:W-:-:S13]  /*98e0*/  ISETP.GE.AND P0, PT, R24, 0x1, PT ;  /* 0x000000011800780c */ /* 0x004fda0003f06270 */
[----:B------:R-:W-:Y:S05]  /*98f0*/  @!P0 BRA `(.L_x_30) ;  /* 0x0000000000708947 */ /* 0x000fea0003800000 */
[----:B------:R-:W-:-:S06]  /*9900*/  UISETP.NE.AND UP0, UPT, UR60, 0x3, UPT ;  /* 0x000000033c00788c */ /* 0x000fcc000bf05270 */
[----:B------:R-:W-:-:S13]  /*9910*/  PLOP3.LUT P0, PT, PT, PT, UP0, 0x80, 0x0 ;  /* 0x000000000000781c */ /* 0x000fda0003f0f008 */
[----:B------:R-:W-:Y:S05]  /*9920*/  @!P0 BRA `(.L_x_31) ;  /* 0x0000000000048947 */ /* 0x000fea0003800000 */
[----:B------:R-:W-:Y:S01]  /*9930*/  BPT.TRAP 0x1 ;  /* 0x000000040000795c */ /* 0x000fe20000300000 */
.L_x_31:
[----:B------:R2:W-:Y:S04]  /*9940*/  STL [R1+0x220], R3 ;  /* 0x0002200301007387 */ /* 0x0005e80000100800 */
[----:B--2---:R-:W2:Y:S04]  /*9950*/  LDL R3, [R1+0x20c] ;  /* 0x00020c0001037983 */ /* 0x004ea80000100800 */
[----:B------:R0:W-:Y:S04]  /*9960*/  STL [R1+0x21c], R2 ;  /* 0x00021c0201007387 */ /* 0x0001e80000100800 */
[----:B0-----:R-:W3:Y:S04]  /*9970*/  LDL R2, [R1+0x1fc] ;  /* 0x0001fc0001027983 */ /* 0x001ee80000100800 */
[----:B-----5:R0:W-:Y:S04]  /*9980*/  STL [R1+0x218], R0 ;  /* 0x0002180001007387 */ /* 0x0201e80000100800 */
[----:B0-----:R-:W4:Y:S01]  /*9990*/  LDL R0, [R1+0x1f4] ;  /* 0x0001f40001007983 */ /* 0x001f220000100800 */
[----:B--2---:R-:W-:-:S03]  /*99a0*/  R2UR UR9, R3 ;  /* 0x00000000030972ca */ /* 0x004fc600000e0000 */
[----:B------:R2:W5:Y:S01]  /*99b0*/  LDL.LU R3, [R1+0x220] ;  /* 0x0002200001037983 */ /* 0x0005620000300800 */
[----:B---3--:R-:W-:-:S03]  /*99c0*/  R2UR UR8, R2 ;  /* 0x00000000020872ca */ /* 0x008fc600000e0000 */
[----:B------:R2:W5:Y:S01]  /*99d0*/  LDL.LU R2, [R1+0x21c] ;  /* 0x00021c0001027983 */ /* 0x0005620000300800 */
[----:B----4-:R-:W-:-:S03]  /*99e0*/  R2UR UR7, R0 ;  /* 0x00000000000772ca */ /* 0x010fc600000e0000 */
[----:B------:R2:W5:Y:S02]  /*99f0*/  LDL.LU R0, [R1+0x218] ;  /* 0x0002180001007983 */ /* 0x0005640000300800 */
[----:B------:R-:W-:-:S04]  /*9a00*/  UISETP.LT.AND UP0, UPT, UR9, 0x1, UPT ;  /* 0x000000010900788c */ /* 0x000fc8000bf01270 */
[----:B------:R-:W-:-:S04]  /*9a10*/  USEL UR6, UR9, 0x1, UP0 ;  /* 0x0000000109067887 */ /* 0x000fc80008000000 */
[----:B------:R-:W-:Y:S02]  /*9a20*/  UIADD3 UR6, UR8, UR9, -UR6 ;  /* 0x0000000908067290 */ /* 0x000fe4000fffe806 */
[----:B------:R-:W-:Y:S02]  /*9a30*/  UISETP.GT.U32.AND UP0, UPT, UR7, 0x1, UPT ;  /* 0x000000010700788c */ /* 0x000fe4000bf04070 */
[----:B------:R-:W-:-:S04]  /*9a40*/  USHF.L.U32 UR6, UR6, 0x3, URZ ;  /* 0x0000000306067899 */ /* 0x000fc8000800063f */
[----:B------:R-:W-:Y:S01]  /*9a50*/  ULOP3.LUT UR6, UR6, 0x38, URZ, 0xc0, !UPT ;  /* 0x0000003806067892 */ /* 0x000fe2000f8ec03f */
[----:B------:R-:W-:-:S03]  /*9a60*/  PLOP3.LUT P0, PT, PT, PT, UP0, 0x80, 0x0 ;  /* 0x000000000000781c */ /* 0x000fc60003f0f008 */
[----:B------:R-:W-:-:S04]  /*9a70*/  UIADD3 UR6, UR55, 0x40, UR6 ;  /* 0x0000004037067890 */ /* 0x000fc8000fffe006 */
[----:B------:R-:W-:-:S09]  /*9a80*/  UPRMT UR6, URZ, 0x654, UR6 ;  /* 0x000006543f067896 */ /* 0x000fd20008000006 */
[----:B------:R-:W-:Y:S01]  /*9a90*/  SYNCS.ARRIVE.TRANS64.RED.A1T0 RZ, [UR6], RZ ;  /* 0x000000ffffff79a7 */ /* 0x000fe20008100406 */
[----:B--2---:R-:W-:Y:S05]  /*9aa0*/  @P0 BRA `(.L_x_30) ;  /* 0x0000000000040947 */ /* 0x004fea0003800000 */
[----:B------:R-:W-:Y:S01]  /*9ab0*/  BPT.TRAP 0x1 ;  /* 0x000000040000795c */ /* 0x000fe20000300000 */
.L_x_30:
[----:B-----5:R2:W-:Y:S01]  /*9ac0*/  STL [R1+0x220], R3 ;  /* 0x0002200301007387 */ /* 0x0205e20000100800 */
[----:B------:R-:W0:Y:S01]  /*9ad0*/  LDC R28, c[0x0][0x288] ;  /* 0x0000a200ff1c7b82 */ /* 0x000e220000000800 */
[----:B------:R-:W-:Y:S02]  /*9ae0*/  ULDC UR6, c[0x0][0x284] ;  /* 0x0000a10000067ab9 */ /* 0x000fe40000000800 */
[----:B--2---:R-:W2:Y:S04]  /*9af0*/  LDL.LU R3, [R1+0x210] ;  /* 0x0002100001037983 */ /* 0x004ea80000300800 */
[----:B------:R1:W-:Y:S04]  /*9b00*/  STL [R1+0x21c], R2 ;  /* 0x00021c0201007387 */ /* 0x0003e80000100800 */
[----:B-1----:R-:W3:Y:S04]  /*9b10*/  LDL.LU R2, [R1+0x214] ;  /* 0x0002140001027983 */ /* 0x002ee80000300800 */
[----:B------:R1:W-:Y:S02]  /*9b20*/  STL [R1+0x218], R0 ;  /* 0x0002180001007387 */ /* 0x0003e40000100800 */
[----:B-1----:R-:W1:Y:S02]  /*9b30*/  S2R R0, SR_TID.X ;  /* 0x0000000000007919 */ /* 0x002e640000002100 */
[----:B-1----:R-:W-:-:S02]  /*9b40*/  SHF.R.U32.HI R24, RZ, 0x2, R0 ;  /* 0x00000002ff187819 */ /* 0x002fc40000011600 */
[----:B------:R-:W-:Y:S02]  /*9b50*/  LOP3.LUT R26, R0, 0x60, RZ, 0xc0, !PT ;  /* 0x00000060001a7812 */ /* 0x000fe400078ec0ff */
[----:B------:R-:W-:Y:S02]  /*9b60*/  SHF.R.U32.HI R27, RZ, 0x7, R0 ;  /* 0x00000007ff1b7819 */ /* 0x000fe40000011600 */
[----:B------:R-:W-:Y:S02]  /*9b70*/  LOP3.LUT R25, R24, 0x7, RZ, 0xc0, !PT ;  /* 0x0000000718197812 */ /* 0x000fe400078ec0ff */
[----:B------:R-:W-:Y:S02]  /*9b80*/  SHF.R.U32.HI R26, RZ, 0x1, R26 ;  /* 0x00000001ff1a7819 */ /* 0x000fe4000001161a */
[----:B------:R-:W-:Y:S02]  /*9b90*/  LOP3.LUT R24, R27, 0x1, RZ, 0xc0, !PT ;  /* 0x000000011b187812 */ /* 0x000fe400078ec0ff */
[----:B------:R-:W-:Y:S01]  /*9ba0*/  IADD3 R31, RZ, -R26, -R25 ;  /* 0x8000001aff1f7210 */ /* 0x000fe20007ffe819 */
[C---:B------:R-:W-:Y:S01]  /*9bb0*/  IMAD.SHL.U32 R32, R0.reuse, 0x2, RZ ;  /* 0x0000000200207824 */ /* 0x040fe200078e00ff */
[----:B------:R-:W-:Y:S01]  /*9bc0*/  LOP3.LUT R27, R0, 0x3, RZ, 0xc0, !PT ;  /* 0x00000003001b7812 */ /* 0x000fe200078ec0ff */
[----:B------:R-:W-:-:S02]  /*9bd0*/  IMAD.SHL.U32 R30, R24, 0x40, RZ ;  /* 0x00000040181e7824 */ /* 0x000fc400078e00ff */
[----:B------:R-:W-:Y:S02]  /*9be0*/  IMAD R31, R24, -0x40, R31 ;  /* 0xffffffc0181f7824 */ /* 0x000fe400078e021f */
[----:B--2---:R-:W-:Y:S02]  /*9bf0*/  IMAD R29, R3, 0xb0, RZ ;  /* 0x000000b0031d7824 */ /* 0x004fe400078e02ff */
[----:B------:R1:W5:Y:S01]  /*9c00*/  LDL.LU R3, [R1+0x220] ;  /* 0x0002200001037983 */ /* 0x0003620000300800 */
[----:B------:R-:W-:Y:S01]  /*9c10*/  LOP3.LUT R45, R30, 0x40, R25, 0xe2, !PT ;  /* 0x000000401e2d7812 */ /* 0x000fe200078ee219 */
[----:B0-----:R-:W-:Y:S01]  /*9c20*/  IMAD R44, R27, -0x2, R28 ;  /* 0xfffffffe1b2c7824 */ /* 0x001fe200078e021c */
[----:B------:R-:W-:Y:S01]  /*9c30*/  ISETP.GE.AND P0, PT, R29, R28, PT ;  /* 0x0000001c1d00720c */ /* 0x000fe20003f06270 */
[C---:B---3--:R-:W-:Y:S02]  /*9c40*/  IMAD.SHL.U32 R24, R2.reuse, 0x100, RZ ;  /* 0x0000010002187824 */ /* 0x048fe400078e00ff */
[----:B------:R-:W-:-:S02]  /*9c50*/  IMAD.WIDE R40, R2, 0x100, RZ ;  /* 0x0000010002287825 */ /* 0x000fc400078e02ff */
[----:B------:R1:W5:Y:S04]  /*9c60*/  LDL.LU R2, [R1+0x21c] ;  /* 0x00021c0001027983 */ /* 0x0003680000300800 */
[----:B------:R1:W5:Y:S01]  /*9c70*/  LDL.LU R0, [R1+0x218] ;  /* 0x0002180001007983 */ /* 0x0003620000300800 */
[----:B------:R-:W-:Y:S01]  /*9c80*/  ISETP.GE.OR P0, PT, R24, UR6, P0 ;  /* 0x0000000618007c0c */ /* 0x000fe20008706670 */
[----:B------:R-:W-:Y:S01]  /*9c90*/  IMAD.IADD R44, R44, 0x1, -R29 ;  /* 0x000000012c2c7824 */ /* 0x000fe200078e0a1d */
[----:B------:R-:W-:Y:S01]  /*9ca0*/  IADD3 R43, -R24, UR6, R31 ;  /* 0x00000006182b7c10 */ /* 0x000fe2000fffe11f */
[----:B------:R-:W-:Y:S01]  /*9cb0*/  IMAD.MOV.U32 R42, RZ, RZ, -0x1 ;  /* 0xffffffffff2a7424 */ /* 0x000fe200078e00ff */
[----:B------:R-:W-:Y:S02]  /*9cc0*/  LOP3.LUT R45, R40, R45, R26, 0xfe, !PT ;  /* 0x0000002d282d7212 */ /* 0x000fe400078efe1a */
[----:B------:R-:W-:-:S07]  /*9cd0*/  LOP3.LUT R32, R29, 0x6, R32, 0xf8, !PT ;  /* 0x000000061d207812 */ /* 0x000fce00078ef820 */
[----:B-1----:R-:W-:Y:S05]  /*9ce0*/  @P0 BRA `(.L_x_32) ;  /* 0x000000cc00f40947 */ /* 0x002fea0003800000 */
[----:B-----5:R0:W-:Y:S01]  /*9cf0*/  STL [R1+0x218], R0 ;  /* 0x0002180001007387 */ /* 0x0201e20000100800 */
[----:B------:R-:W1:Y:S01]  /*9d00*/  LDC.64 R28, c[0x0][0x5c8] ;  /* 0x00017200ff1c7b82 */ /* 0x000e620000000a00 */
[----:B------:R-:W-:Y:S02]  /*9d10*/  ULDC.64 UR8, c[0x0][0x5d0] ;  /* 0x0001740000087ab9 */ /* 0x000fe40000000a00 */
[----:B0-----:R-:W2:Y:S01]  /*9d20*/  LDL R0, [R1+0x208] ;  /* 0x0002080001007983 */ /* 0x001ea20000100800 */
[----:B------:R-:W-:Y:S01]  /*9d30*/  SHF.R.S32.HI R33, RZ, 0x1f, R32 ;  /* 0x0000001fff217819 */ /* 0x000fe20000011420 */
[----:B------:R-:W-:Y:S02]  /*9d40*/  IMAD.U32 R27, RZ, RZ, UR8 ;  /* 0x00000008ff1b7e24 */ /* 0x000fe4000f8e00ff */
[----:B-1----:R-:W-:-:S04]  /*9d50*/  IMAD R24, R41, R28, RZ ;  /* 0x0000001c29187224 */ /* 0x002fc800078e02ff */
[----:B------:R-:W-:Y:S01]  /*9d60*/  IMAD R25, R45, R29, R24 ;  /* 0x0000001d2d197224 */ /* 0x000fe200078e0218 */
[----:B--2---:R-:W-:Y:S02]  /*9d70*/  R2UR UR10, R0 ;  /* 0x00000000000a72ca */ /* 0x004fe400000e0000 */
[----:B------:R0:W5:Y:S01]  /*9d80*/  LDL.LU R0, [R1+0x218] ;  /* 0x0002180001007983 */ /* 0x0001620000300800 */
[C---:B------:R-:W-:Y:S01]  /*9d90*/  IMAD.SHL.U32 R35, R28.reuse, 0x8, RZ ;  /* 0x000000081c237824 */ /* 0x040fe200078e00ff */
[----:B------:R-:W-:Y:S01]  /*9da0*/  SHF.L.U64.HI R34, R28, 0x3, R29 ;  /* 0x000000031c227819 */ /* 0x000fe2000001021d */
[----:B------:R-:W-:Y:S08]  /*9db0*/  BSSY B0, `(.L_x_32) ;  /* 0x0000cf0000007945 */ /* 0x000ff00003800000 */
[----:B------:R-:W-:-:S02]  /*9dc0*/  USHF.R.S32.HI UR7, URZ, 0x1f, UR10 ;  /* 0x0000001f3f077899 */ /* 0x000fc4000801140a */
[----:B------:R-:W-:Y:S02]  /*9dd0*/  IMAD.WIDE.U32 R26, R27, UR10, R32 ;  /* 0x0000000a1b1a7c25 */ /* 0x000fe4000f8e0020 */
[----:B------:R-:W-:-:S04]  /*9de0*/  UIMAD UR6, UR7, UR8, URZ ;  /* 0x00000008070672a4 */ /* 0x000fc8000f8e023f */
[----:B------:R-:W-:-:S03]  /*9df0*/  UIMAD UR6, UR10, UR9, UR6 ;  /* 0x000000090a0672a4 */ /* 0x000fc6000f8e0206 */
[----:B------:R-:W-:-:S03]  /*9e00*/  ULDC.64 UR8, c[0x0][0x5c0] ;  /* 0x0001700000087ab9 */ /* 0x000fc60000000a00 */
[----:B------:R-:W-:Y:S02]  /*9e10*/  VIADD R27, R27, UR6 ;  /* 0x000000061b1b7c36 */ /* 0x000fe40008000000 */
[----:B------:R-:W-:-:S04]  /*9e20*/  IMAD.WIDE.U32 R26, R45, R28, R26 ;  /* 0x0000001c2d1a7225 */ /* 0x000fc800078e001a */
[----:B------:R-:W-:Y:S01]  /*9e30*/  IMAD.IADD R27, R27, 0x1, R25 ;  /* 0x000000011b1b7824 */ /* 0x000fe200078e0219 */
[----:B------:R-:W-:Y:S02]  /*9e40*/  IADD3 R24, P2, R26, UR8, RZ ;  /* 0x000000081a187c10 */ /* 0x000fe4000ff5e0ff */
[C---:B------:R-:W-:Y:S02]  /*9e50*/  LEA R30, P3, R28.reuse, R26, 0x7 ;  /* 0x0000001a1c1e7211 */ /* 0x040fe400078638ff */
[----:B------:R-:W-:Y:S02]  /*9e60*/  IADD3.X R25, R27, UR9, RZ, P2, !PT ;  /* 0x000000091b197c10 */ /* 0x000fe400097fe4ff */
[----:B------:R-:W-:Y:S02]  /*9e70*/  FSETP.NEU.AND P2, PT, RZ, UR5, PT ;  /* 0x00000005ff007c0b */ /* 0x000fe4000bf4d000 */
[----:B------:R-:W-:Y:S02]  /*9e80*/  LEA.HI.X R31, R28, R27, R29, 0x7, P3 ;  /* 0x0000001b1c1f7211 */ /* 0x000fe400018f3c1d */
[----:B------:R-:W-:-:S02]  /*9e90*/  IADD3 R28, P3, R30, UR8, RZ ;  /* 0x000000081e1c7c10 */ /* 0x000fc4000ff7e0ff */
[--C-:B------:R-:W-:Y:S02]  /*9ea0*/  IADD3 R26, P1, P0, R26, UR8, R35.reuse ;  /* 0x000000081a1a7c10 */ /* 0x100fe4000f83e023 */
[----:B------:R-:W-:Y:S02]  /*9eb0*/  IADD3 R30, P5, P6, R30, UR8, R35 ;  /* 0x000000081e1e7c10 */ /* 0x000fe4000febe023 */
[----:B------:R-:W-:Y:S02]  /*9ec0*/  IADD3.X R29, R31, UR9, RZ, P3, !PT ;  /* 0x000000091f1d7c10 */ /* 0x000fe40009ffe4ff */
[--C-:B------:R-:W-:Y:S02]  /*9ed0*/  IADD3.X R27, R27, UR9, R34.reuse, P1, P0 ;  /* 0x000000091b1b7c10 */ /* 0x100fe40008fe0422 */
[----:B------:R-:W-:Y:S01]  /*9ee0*/  IADD3.X R31, R31, UR9, R34, P5, P6 ;  /* 0x000000091f1f7c10 */ /* 0x000fe2000afec422 */
[----:B0-----:R-:W-:Y:S06]  /*9ef0*/  @!P2 BRA `(.L_x_33) ;  /* 0x000000980068a947 */ /* 0x001fec0003800000 */
[----:B-----5:R0:W-:Y:S01]  /*9f00*/  STL [R1+0x218], R0 ;  /* 0x0002180001007387 */ /* 0x0201e20000100800 */
[----:B------:R-:W-:-:S03]  /*9f10*/  ULDC.64 UR8, c[0x0][0x5b8] ;  /* 0x00016e0000087ab9 */ /* 0x000fc60000000a00 */
[----:B0-----:R-:W2:Y:S01]  /*9f20*/  LDL.LU R0, [R1+0x208] ;  /* 0x0002080001007983 */ /* 0x001ea20000300800 */
[----:B------:R-:W-:Y:S02]  /*9f30*/  UIMAD UR6, UR7, UR8, URZ ;  /* 0x00000008070672a4 */ /* 0x000fe4000f8e023f */
[----:B------:R-:W-:Y:S01]  /*9f40*/  IMAD.U32 R35, RZ, RZ, UR8 ;  /* 0x00000008ff237e24 */ /* 0x000fe2000f8e00ff */
[----:B------:R-:W-:-:S04]  /*9f50*/  ISETP.GE.AND P3, PT, R43, 0x1, PT ;  /* 0x000000012b00780c */ /* 0x000fc80003f66270 */
[----:B------:R-:W-:Y:S02]  /*9f60*/  ISETP.LT.OR P1, PT, R44, 0x1, !P3 ;  /* 0x000000012c00780c */ /* 0x000fe40005f21670 */
[----:B--2---:R-:W-:Y:S02]  /*9f70*/  R2UR UR10, R0 ;  /* 0x00000000000a72ca */ /* 0x004fe400000e0000 */
[----:B------:R0:W5:Y:S01]  /*9f80*/  LDL.LU R0, [R1+0x218] ;  /* 0x0002180001007983 */ /* 0x0001620000300800 */
[----:B------:R-:W-:Y:S10]  /*9f90*/  BSSY B1, `(.L_x_34) ;  /* 0x000000f000017945 */ /* 0x000ff40003800000 */
[----:B------:R-:W-:-:S02]  /*9fa0*/  UIMAD UR6, UR10, UR9, UR6 ;  /* 0x000000090a0672a4 */ /* 0x000fc4000f8e0206 */
[----:B------:R-:W-:Y:S01]  /*9fb0*/  IMAD.WIDE.U32 R32, R35, UR10, R32 ;  /* 0x0000000a23207c25 */ /* 0x000fe2000f8e0020 */
[----:B------:R-:W-:-:S03]  /*9fc0*/  ULDC.64 UR8, c[0x0][0x5a8] ;  /* 0x00016a0000087ab9 */ /* 0x000fc60000000a00 */
[----:B------:R-:W-:Y:S02]  /*9fd0*/  IMAD.MOV.U32 R38, RZ, RZ, R32 ;  /* 0x000000ffff267224 */ /* 0x000fe400078e0020 */
[----:B------:R-:W-:Y:S01]  /*9fe0*/  VIADD R39, R33, UR6 ;  /* 0x0000000621277c36 */ /* 0x000fe20008000000 */
[----:B------:R-:W-:Y:S02]  /*9ff0*/  ULDC.64 UR6, c[0x0][0x5b0] ;  /* 0x00016c0000067ab9 */ /* 0x000fe40000000a00 */
[----:B------:R-:W-:Y:S02]  /*a000*/  IMAD R34, R41, UR6, RZ ;  /* 0x0000000629227c24 */ /* 0x000fe4000f8e02ff */
[----:B------:R-:W-:-:S04]  /*a010*/  IMAD.WIDE.U32 R32, R45, UR6, R38 ;  /* 0x000000062d207c25 */ /* 0x000fc8000f8e0026 */
[--C-:B------:R-:W-:Y:S01]  /*a020*/  IMAD R35, R45, UR7, R34.reuse ;  /* 0x000000072d237c24 */ /* 0x100fe2000f8e0222 */
[----:B------:R-:W-:Y:S02]  /*a030*/  IADD3 R32, P0, R32, UR8, RZ ;  /* 0x0000000820207c10 */ /* 0x000fe4000ff1e0ff */
[----:B------:R-:W-:Y:S02]  /*a040*/  PRMT R34, RZ, 0x7610, R34 ;  /* 0x00007610ff227816 */ /* 0x000fe40000000022 */
[----:B------:R-:W-:Y:S01]  /*a050*/  IADD3.X R33, R33, UR9, R35, P0, !PT ;  /* 0x0000000921217c10 */ /* 0x000fe200087fe423 */
[----:B0-----:R-:W-:Y:S08]  /*a060*/  @P1 BRA `(.L_x_35) ;  /* 0x0000000000041947 */ /* 0x001ff00003800000 */
[----:B------:R0:W5:Y:S02]  /*a070*/  LDG.E.U8 R34, desc[UR52][R32.64] ;  /* 0x0000003420227981 */ /* 0x000164000c1e1100 */
.L_x_35:
[----:B------:R-:W-:Y:S05]  /*a080*/  BSYNC B1 ;  /* 0x0000000000017941 */ /* 0x000fea0003800000 */
.L_x_34:
[----:B-----5:R-:W-:Y:S01]  /*a090*/  LOP3.LUT R34, R34, 0xff, RZ, 0xc0, !PT ;  /* 0x000000ff22227812 */ /* 0x020fe200078ec0ff */
[----:B------:R-:W-:Y:S01]  /*a0a0*/  BSSY B1, `(.L_x_36) ;  /* 0x000000b000017945 */ /* 0x000fe20003800000 */
[----:B------:R-:W-:Y:S02]  /*a0b0*/  ISETP.LT.OR P0, PT, R44, 0x2, !P3 ;  /* 0x000000022c00780c */ /* 0x000fe40005f01670 */
[----:B------:R-:W-:-:S05]  /*a0c0*/  F2FP.F16.E4M3.UNPACK_B R34, R34 ;  /* 0x00000022ff22723e */ /* 0x000fca00020006ff */
[----:B------:R-:W-:-:S05]  /*a0d0*/  HADD2.F32 R34, -RZ, R34.H0_H0 ;  /* 0x20000022ff227230 */ /* 0x000fca0000004100 */
[----:B------:R-:W-:-:S04]  /*a0e0*/  FMUL R34, R34, UR5 ;  /* 0x0000000522227c20 */ /* 0x000fc80008400000 */
[----:B------:R-:W-:-:S05]  /*a0f0*/  FFMA R34, R227, UR4, R34 ;  /* 0x00000004e3227c23 */ /* 0x000fca0008000022 */
[----:B------:R-:W-:Y:S02]  /*a100*/  F2FP.SATFINITE.E4M3.F32.PACK_AB_MERGE_C R35, RZ, R34, RZ ;  /* 0x00000022ff23723e */ /* 0x000fe400048070ff */
[----:B------:R-:W-:-:S03]  /*a110*/  PRMT R34, RZ, 0x7610, R34 ;  /* 0x00007610ff227816 */ /* 0x000fc60000000022 */
[----:B------:R1:W-:Y:S01]  /*a120*/  @!P1 STG.E.U8 desc[UR52][R24.64], R35 ;  /* 0x0000002318009986 */ /* 0x0003e2000c101134 */
[----:B------:R-:W-:Y:S05]  /*a130*/  @P0 BRA `(.L_x_37) ;  /* 0x0000000000040947 */ /* 0x000fea0003800000 */
[----:B------:R2:W5:Y:S02]  /*a140*/  LDG.E.U8 R34, desc[UR52][R32.64+0x1] ;  /* 0x0000013420227981 */ /* 0x000564000c1e1100 */
.L_x_37:
[----:B------:R-:W-:Y:S05]  /*a150*/  BSYNC B1 ;  /* 0x0000000000017941 */ /* 0x000fea0003800000 */
.L_x_36:
[----:B-----5:R-:W-:Y:S01]  /*a160*/  LOP3.LUT R34, R34, 0xff, RZ, 0xc0, !PT ;  /* 0x000000ff22227812 */ /* 0x020fe200078ec0ff */
[----:B------:R-:W-:Y:S01]  /*a170*/  BSSY B1, `(.L_x_38) ;  /* 0x0000013000017945 */ /* 0x000fe20003800000 */
[----:B------:R-:W-:Y:S02]  /*a180*/  IADD3 R47, P1, R45, 0x8, RZ ;  /* 0x000000082d2f7810 */ /* 0x000fe40007f3e0ff */
[----:B------:R-:W-:Y:S02]  /*a190*/  F2FP.F16.E4M3.UNPACK_B R34, R34 ;  /* 0x00000022ff22723e */ /* 0x000fe400020006ff */
[----:B------:R-:W-:Y:S01]  /*a1a0*/  ISETP.GE.AND P2, PT, R43, 0x9, PT ;  /* 0x000000092b00780c */ /* 0x000fe20003f46270 */
[----:B-1----:R-:W-:Y:S02]  /*a1b0*/  IMAD.X R35, RZ, RZ, R41, P1 ;  /* 0x000000ffff237224 */ /* 0x002fe400008e0629 */
[----:B------:R-:W-:Y:S01]  /*a1c0*/  HADD2.F32 R34, -RZ, R34.H0_H0 ;  /* 0x20000022ff227230 */ /* 0x000fe20000004100 */
[----:B------:R-:W-:Y:S01]  /*a1d0*/  ISETP.LT.OR P5, PT, R44, 0x1, !P2 ;  /* 0x000000012c00780c */ /* 0x000fe200057a1670 */
[----:B------:R-:W-:-:S03]  /*a1e0*/  IMAD R36, R35, UR6, RZ ;  /* 0x0000000623247c24 */ /* 0x000fc6000f8e02ff */
[----:B------:R-:W-:Y:S01]  /*a1f0*/  FMUL R37, R34, UR5 ;  /* 0x0000000522257c20 */ /* 0x000fe20008400000 */
[----:B------:R-:W-:-:S04]  /*a200*/  IMAD.WIDE.U32 R34, R47, UR6, R38 ;  /* 0x000000062f227c25 */ /* 0x000fc8000f8e0026 */
[----:B------:R-:W-:Y:S01]  /*a210*/  FFMA R37, R226, UR4, R37 ;  /* 0x00000004e2257c23 */ /* 0x000fe20008000025 */
[--C-:B------:R-:W-:Y:S01]  /*a220*/  IMAD R47, R47, UR7, R36.reuse ;  /* 0x000000072f2f7c24 */ /* 0x100fe2000f8e0224 */
[----:B------:R-:W-:Y:S02]  /*a230*/  IADD3 R34, P1, R34, UR8, RZ ;  /* 0x0000000822227c10 */ /* 0x000fe4000ff3e0ff */
[----:B------:R-:W-:Y:S02]  /*a240*/  PRMT R36, RZ, 0x7610, R36 ;  /* 0x00007610ff247816 */ /* 0x000fe40000000024 */
[----:B------:R-:W-:Y:S02]  /*a250*/  F2FP.SATFINITE.E4M3.F32.PACK_AB_MERGE_C R37, RZ, R37, RZ ;  /* 0x00000025ff25723e */ /* 0x000fe400048070ff */
[----:B------:R-:W-:-:S03]  /*a260*/  IADD3.X R35, R35, UR9, R47, P1, !PT ;  /* 0x0000000923237c10 */ /* 0x000fc60008ffe42f */
[----:B------:R1:W-:Y:S01]  /*a270*/  @!P0 STG.E.U8 desc[UR52][R24.64+0x1], R37 ;  /* 0x0000012518008986 */ /* 0x0003e2000c101134 */
[----:B------:R-:W-:Y:S05]  /*a280*/  @P5 BRA `(.L_x_39) ;  /* 0x0000000000045947 */ /* 0x000fea0003800000 */
[----:B------:R3:W5:Y:S02]  /*a290*/  LDG.E.U8 R36, desc[UR52][R34.64] ;  /* 0x0000003422247981 */ /* 0x000764000c1e1100 */
.L_x_39:
[----:B------:R-:W-:Y:S05]  /*a2a0*/  BSYNC B1 ;  /* 0x0000000000017941 */ /* 0x000fea0003800000 */
.L_x_38:
[----:B-----5:R-:W-:Y:S01]  /*a2b0*/  LOP3.LUT R36, R36, 0xff, RZ, 0xc0, !PT ;  /* 0x000000ff24247812 */ /* 0x020fe200078ec0ff */
[----:B------:R-:W-:Y:S01]  /*a2c0*/  BSSY B1, `(.L_x_40) ;  /* 0x000000b000017945 */ /* 0x000fe20003800000 */
[----:B------:R-:W-:Y:S02]  /*a2d0*/  ISETP.LT.OR P0, PT, R44, 0x2, !P2 ;  /* 0x000000022c00780c */ /* 0x000fe40005701670 */
[----:B------:R-:W-:-:S05]  /*a2e0*/  F2FP.F16.E4M3.UNPACK_B R36, R36 ;  /* 0x00000024ff24723e */ /* 0x000fca00020006ff */
[----:B------:R-:W-:-:S05]  /*a2f0*/  HADD2.F32 R36, -RZ, R36.H0_H0 ;  /* 0x20000024ff247230 */ /* 0x000fca0000004100 */
[----:B------:R-:W-:-:S04]  /*a300*/  FMUL R36, R36, UR5 ;  /* 0x0000000524247c20 */ /* 0x000fc80008400000 */
[----:B------:R-:W-:-:S05]  /*a310*/  FFMA R36, R225, UR4, R36 ;  /* 0x00000004e1247c23 */ /* 0x000fca0008000024 */
[----:B-1----:R-:W-:Y:S02]  /*a320*/  F2FP.SATFINITE.E4M3.F32.PACK_AB_MERGE_C R37, RZ, R36, RZ ;  /* 0x00000024ff25723e */ /* 0x002fe400048070ff */
[----:B------:R-:W-:-:S03]  /*a330*/  PRMT R36, RZ, 0x7610, R36 ;  /* 0x00007610ff247816 */ /* 0x000fc60000000024 */
[----:B------:R1:W-:Y:S01]  /*a340*/  @!P5 STG.E.U8 desc[UR52][R26.64], R37 ;  /* 0x000000251a00d986 */ /* 0x0003e2000c101134 */
[----:B------:R-:W-:Y:S05]  /*a350*/  @P0 BRA `(.L_x_41) ;  /* 0x0000000000040947 */ /* 0x000fea0003800000 */
[----:B------:R0:W5:Y:S02]  /*a360*/  LDG.E.U8 R36, desc[UR52][R34.64+0x1] ;  /* 0x0000013422247981 */ /* 0x000164000c1e1100 */
.L_x_41:
[----:B------:R-:W-:Y:S05]  /*a370*/  BSYNC B1 ;  /* 0x0000000000017941 */ /* 0x000fea0003800000 */
.L_x_40:
[----:B-----5:R-:W-:Y:S01]  /*a380*/  LOP3.LUT R36, R36, 0xff, RZ, 0xc0, !PT ;  /* 0x000000ff24247812 */ /* 0x020fe200078ec0ff */
[----:B------:R-:W-:Y:S01]  /*a390*/  BSSY B1, `(.L_x_42) ;  /* 0x000000b000017945 */ /* 0x000fe20003800000 */
[----:B------:R-:W-:Y:S02]  /*a3a0*/  ISETP.LT.OR P1, PT, R44, 0x9, !P3 ;  /* 0x000000092c00780c */ /* 0x000fe40005f21670 */
[----:B------:R-:W-:-:S05]  /*a3b0*/  F2FP.F16.E4M3.UNPACK_B R36, R36 ;  /* 0x00000024ff24723e */ /* 0x000fca00020006ff */
[----:B------:R-:W-:-:S05]  /*a3c0*/  HADD2.F32 R36, -RZ, R36.H0_H0 ;  /* 0x20000024ff247230 */ /* 0x000fca0000004100 */
[----:B-1----:R-:W-:Y:S01]  /*a3d0*/  FMUL R37, R36, UR5 ;  /* 0x0000000524257c20 */ /* 0x002fe20008400000 */
[----:B------:R-:W-:-:S03]  /*a3e0*/  PRMT R36, RZ, 0x7610, R36 ;  /* 0x00007610ff247816 */ /* 0x000fc60000000024 */
[----:B------:R-:W-:-:S05]  /*a3f0*/  FFMA R37, R224, UR4, R37 ;  /* 0x00000004e0257c23 */ /* 0x000fca0008000025 */
[----:B------:R-:W-:-:S05]  /*a400*/  F2FP.SATFINITE.E4M3.F32.PACK_AB_MERGE_C R37, RZ, R37, RZ ;  /* 0x00000025ff25723e */ /* 0x000fca00048070ff */
[----:B------:R1:W-:Y:S01]  /*a410*/  @!P0 STG.E.U8 desc[UR52][R26.64+0x1], R37 ;  /* 0x000001251a008986 */ /* 0x0003e2000c101134 */
[----:B------:R-:W-:Y:S05]  /*a420*/  @P1 BRA `(.L_x_43) ;  /* 0x0000000000041947 */ /* 0x000fea0003800000 */
[----:B------:R0:W5:Y:S02]  /*a430*/  LDG.E.U8 R36, desc[UR52][R32.64+0x8] ;  /* 0x0000083420247981 */ /* 0x000164000c1e1100 */
.L_x_43:
[----:B------:R-:W-:Y:S05]  /*a440*/  BSYNC B1 ;  /* 0x0000000000017941 */ /* 0x000fea0003800000 */
.L_x_42:
        /* <DEDUP_REMOVED lines=12> */
.L_x_45:
[----:B------:R-:W-:Y:S05]  /*a510*/  BSYNC B1 ;  /* 0x0000000000017941 */ /* 0x000fea0003800000 */
.L_x_44:
        /* <DEDUP_REMOVED lines=12> */
.L_x_47:
[----:B------:R-:W-:Y:S05]  /*a5e0*/  BSYNC B1 ;  /* 0x0000000000017941 */ /* 0x000fea0003800000 */
.L_x_46:
        /* <DEDUP_REMOVED lines=12> */
.L_x_49:
[----:B------:R-:W-:Y:S05]  /*a6b0*/  BSYNC B1 ;  /* 0x0000000000017941 */ /* 0x000fea0003800000 */
.L_x_48:
        /* <DEDUP_REMOVED lines=20> */
.L_x_51:
[----:B------:R-:W-:Y:S05]  /*a800*/  BSYNC B1 ;  /* 0x0000000000017941 */ /* 0x000fea0003800000 */
.L_x_50:
        /* <DEDUP_REMOVED lines=12> */
.L_x_53:
[----:B------:R-:W-:Y:S05]  /*a8d0*/  BSYNC B1 ;  /* 0x0000000000017941 */ /* 0x000fea0003800000 */
.L_x_52:
[----:B-----5:R-:W-:Y:S01]  /*a8e0*/  LOP3.LUT R46, R46, 0xff, RZ, 0xc0, !PT ;  /* 0x000000ff2e2e7812 */ /* 0x020fe200078ec0ff */
[----:B------:R-:W-:Y:S01]  /*a8f0*/  BSSY B1, `(.L_x_54) ;  /* 0x0000013000017945 */ /* 0x000fe20003800000 */
[----:B-1----:R-:W-:Y:S02]  /*a900*/  IADD3 R47, P0, R45, 0x88, RZ ;  /* 0x000000882d2f7810 */ /* 0x002fe40007f1e0ff */
[----:B------:R-:W-:-:S03]  /*a910*/  F2FP.F16.E4M3.UNPACK_B R46, R46 ;  /* 0x0000002eff2e723e */ /* 0x000fc600020006ff */
[----:B------:R-:W-:Y:S01]  /*a920*/  IMAD.X R40, RZ, RZ, R41, P0 ;  /* 0x000000ffff287224 */ /* 0x000fe200000e0629 */
[----:B------:R-:W-:Y:S01]  /*a930*/  ISETP.GE.AND P0, PT, R43, 0x89, PT ;  /* 0x000000892b00780c */ /* 0x000fe20003f06270 */
[----:B------:R-:W-:Y:S02]  /*a940*/  HADD2.F32 R46, -RZ, R46.H0_H0 ;  /* 0x2000002eff2e7230 */ /* 0x000fe40000004100 */
[----:B------:R-:W-:Y:S02]  /*a950*/  IMAD R40, R40, UR6, RZ ;  /* 0x0000000628287c24 */ /* 0x000fe4000f8e02ff */
[----:B------:R-:W-:-:S04]  /*a960*/  IMAD.WIDE.U32 R38, R47, UR6, R38 ;  /* 0x000000062f267c25 */ /* 0x000fc8000f8e0026 */
[----:B------:R-:W-:Y:S01]  /*a970*/  FMUL R45, R46, UR5 ;  /* 0x000000052e2d7c20 */ /* 0x000fe20008400000 */
[----:B------:R-:W-:-:S03]  /*a980*/  IMAD R47, R47, UR7, R40 ;  /* 0x000000072f2f7c24 */ /* 0x000fc6000f8e0228 */
[----:B------:R-:W-:Y:S01]  /*a990*/  FFMA R45, R218, UR4, R45 ;  /* 0x00000004da2d7c23 */ /* 0x000fe2000800002d */
[----:B------:R-:W-:Y:S02]  /*a9a0*/  IADD3 R38, P6, R38, UR8, RZ ;  /* 0x0000000826267c10 */ /* 0x000fe4000ffde0ff */
[----:B------:R-:W-:Y:S02]  /*a9b0*/  PRMT R40, RZ, 0x7610, R40 ;  /* 0x00007610ff287816 */ /* 0x000fe40000000028 */
[----:B------:R-:W-:Y:S02]  /*a9c0*/  F2FP.SATFINITE.E4M3.F32.PACK_AB_MERGE_C R45, RZ, R45, RZ ;  /* 0x0000002dff2d723e */ /* 0x000fe400048070ff */
[----:B------:R-:W-:-:S03]  /*a9d0*/  IADD3.X R39, R39, UR9, R47, P6, !PT ;  /* 0x0000000927277c10 */ /* 0x000fc6000b7fe42f */
[----:B------:R1:W-:Y:S01]  /*a9e0*/  @!P5 STG.E.U8 desc[UR52][R28.64+0x1], R45 ;  /* 0x0000012d1c00d986 */ /* 0x0003e2000c101134 */
[----:B------:R-:W-:-:S13]  /*a9f0*/  ISETP.LT.OR P5, PT, R44, 0x1, !P0 ;  /* 0x000000012c00780c */ /* 0x000fda00047a1670 */
[----:B-1----:R-:W-:Y:S05]  /*aa00*/  @P5 BRA `(.L_x_55) ;  /* 0x0000000000045947 */ /* 0x002fea0003800000 */
[----:B------:R1:W5:Y:S02]  /*aa10*/  LDG.E.U8 R40, desc[UR52][R38.64] ;  /* 0x0000003426287981 */ /* 0x000364000c1e1100 */
.L_x_55:
[----:B------:R-:W-:Y:S05]  /*aa20*/  BSYNC B1 ;  /* 0x0000000000017941 */ /* 0x000fea0003800000 */
.L_x_54:
        /* <DEDUP_REMOVED lines=12> */
.L_x_57:
[----:B------:R-:W-:Y:S05]  /*aaf0*/  BSYNC B1 ;  /* 0x0000000000017941 */ /* 0x000fea0003800000 */
.L_x_56:
[----:B-----5:R-:W-:Y:S01]  /*ab00*/  LOP3.LUT R40, R40, 0xff, RZ, 0xc0, !PT ;  /* 0x000000ff28287812 */ /* 0x020fe200078ec0ff */
[----:B------:R-:W-:Y:S01]  /*ab10*/  BSSY B1, `(.L_x_58) ;  /* 0x000000b000017945 */ /* 0x000fe20003800000 */
[----:B------:R-:W-:Y:S02]  /*ab20*/  ISETP.LT.OR P5, PT, R44, 0x9, !P1 ;  /* 0x000000092c00780c */ /* 0x000fe40004fa1670 */
[----:B------:R-:W-:-:S05]  /*ab30*/  F2FP.F16.E4M3.UNPACK_B R40, R40 ;  /* 0x00000028ff28723e */ /* 0x000fca00020006ff */
[----:B------:R-:W-:-:S05]  /*ab40*/  HADD2.F32 R40, -RZ, R40.H0_H0 ;  /* 0x20000028ff287230 */ /* 0x000fca0000004100 */
[----:B0-----:R-:W-:Y:S01]  /*ab50*/  FMUL R41, R40, UR5 ;  /* 0x0000000528297c20 */ /* 0x001fe20008400000 */
[----:B------:R-:W-:-:S03]  /*ab60*/  PRMT R40, RZ, 0x7610, R40 ;  /* 0x00007610ff287816 */ /* 0x000fc60000000028 */
[----:B------:R-:W-:-:S05]  /*ab70*/  FFMA R41, R216, UR4, R41 ;  /* 0x00000004d8297c23 */ /* 0x000fca0008000029 */
[----:B------:R-:W-:-:S05]  /*ab80*/  F2FP.SATFINITE.E4M3.F32.PACK_AB_MERGE_C R41, RZ, R41, RZ ;  /* 0x00000029ff29723e */ /* 0x000fca00048070ff */
[----:B------:R0:W-:Y:S01]  /*ab90*/  @!P6 STG.E.U8 desc[UR52][R30.64+0x1], R41 ;  /* 0x000001291e00e986 */ /* 0x0001e2000c101134 */
[----:B------:R-:W-:Y:S05]  /*aba0*/  @P5 BRA `(.L_x_59) ;  /* 0x0000000000045947 */ /* 0x000fea0003800000 */
[----:B------:R0:W5:Y:S02]  /*abb0*/  LDG.E.U8 R40, desc[UR52][R36.64+0x8] ;  /* 0x0000083424287981 */ /* 0x000164000c1e1100 */
.L_x_59:
[----:B------:R-:W-:Y:S05]  /*abc0*/  BSYNC B1 ;  /* 0x0000000000017941 */ /* 0x000fea0003800000 */
.L_x_58:
[----:B-----5:R-:W-:Y:S01]  /*abd0*/  LOP3.LUT R40, R40, 0xff, RZ, 0xc0, !PT ;  /* 0x000000ff28287812 */ /* 0x020fe200078ec0ff */
[----:B------:R-:W-:Y:S01]  /*abe0*/  BSSY B1, `(.L_x_60) ;  /* 0x000000b000017945 */ /* 0x000fe20003800000 */
[----:B------:R-:W-:Y:S02]  /*abf0*/  ISETP.LT.OR P6, PT, R44, 0xa, !P1 ;  /* 0x0000000a2c00780c */ /* 0x000fe40004fc1670 */
[----:B------:R-:W-:-:S05]  /*ac00*/  F2FP.F16.E4M3.UNPACK_B R40, R40 ;  /* 0x00000028ff28723e */ /* 0x000fca00020006ff */
[----:B------:R-:W-:-:S05]  /*ac10*/  HADD2.F32 R40, -RZ, R40.H0_H0 ;  /* 0x20000028ff287230 */ /* 0x000fca0000004100 */
[----:B------:R-:W-:-:S04]  /*ac20*/  FMUL R40, R40, UR5 ;  /* 0x0000000528287c20 */ /* 0x000fc80008400000 */
[----:B------:R-:W-:-:S05]  /*ac30*/  FFMA R40, R215, UR4, R40 ;  /* 0x00000004d7287c23 */ /* 0x000fca0008000028 */
[----:B0-----:R-:W-:Y:S02]  /*ac40*/  F2FP.SATFINITE.E4M3.F32.PACK_AB_MERGE_C R41, RZ, R40, RZ ;  /* 0x00000028ff29723e */ /* 0x001fe400048070ff */
[----:B------:R-:W-:-:S03]  /*ac50*/  PRMT R40, RZ, 0x7610, R40 ;  /* 0x00007610ff287816 */ /* 0x000fc60000000028 */
[----:B------:R0:W-:Y:S01]  /*ac60*/  @!P5 STG.E.U8 desc[UR52][R28.64+0x8], R41 ;  /* 0x000008291c00d986 */ /* 0x0001e2000c101134 */
[----:B------:R-:W-:Y:S05]  /*ac70*/  @P6 BRA `(.L_x_61) ;  /* 0x0000000000046947 */ /* 0x000fea0003800000 */
[----:B------:R0:W5:Y:S02]  /*ac80*/  LDG.E.U8 R40, desc[UR52][R36.64+0x9] ;  /* 0x0000093424287981 */ /* 0x000164000c1e1100 */
.L_x_61:
[----:B------:R-:W-:Y:S05]  /*ac90*/  BSYNC B1 ;  /* 0x0000000000017941 */ /* 0x000fea0003800000 */
.L_x_60:
        /* <DEDUP_REMOVED lines=12> */
.L_x_63:
[----:B------:R-:W-:Y:S05]  /*ad60*/  BSYNC B1 ;  /* 0x0000000000017941 */ /* 0x000fea0003800000 */
.L_x_62:
        /* <DEDUP_REMOVED lines=12> */
.L_x_65:
[----:B------:R-:W-:Y:S05]  /*ae30*/  BSYNC B1 ;  /* 0x0000000000017941 */ /* 0x000fea0003800000 */
.L_x_64:
        /* <DEDUP_REMOVED lines=12> */
.L_x_67:
[----:B------:R-:W-:Y:S05]  /*af00*/  BSYNC B1 ;  /* 0x0000000000017941 */ /* 0x000fea0003800000 */
.L_x_66:
        /* <DEDUP_REMOVED lines=12> */
.L_x_69:
[----:B------:R-:W-:Y:S05]  /*afd0*/  BSYNC B1 ;  /* 0x0000000000017941 */ /* 0x000fea0003800000 */
.L_x_68:
        /* <DEDUP_REMOVED lines=12> */
.L_x_71:
[----:B------:R-:W-:Y:S05]  /*b0a0*/  BSYNC B1 ;  /* 0x0000000000017941 */ /* 0x000fea0003800000 */
.L_x_70:
        /* <DEDUP_REMOVED lines=12> */
.L_x_73:
[----:B------:R-:W-:Y:S05]  /*b170*/  BSYNC B1 ;  /* 0x0000000000017941 */ /* 0x000fea0003800000 */
.L_x_72:
        /* <DEDUP_REMOVED lines=12> */
.L_x_75:
[----:B------:R-:W-:Y:S05]  /*b240*/  BSYNC B1 ;  /* 0x0000000000017941 */ /* 0x000fea0003800000 */
.L_x_74:
        /* <DEDUP_REMOVED lines=12> */
.L_x_77:
[----:B------:R-:W-:Y:S05]  /*b310*/  BSYNC B1 ;  /* 0x0000000000017941 */ /* 0x000fea0003800000 */
.L_x_76:
        /* <DEDUP_REMOVED lines=12> */
.L_x_79:
[----:B------:R-:W-:Y:S05]  /*b3e0*/  BSYNC B1 ;  /* 0x0000000000017941 */ /* 0x000fea0003800000 */
.L_x_78:
        /* <DEDUP_REMOVED lines=12> */
.L_x_81:
[----:B------:R-:W-:Y:S05]  /*b4b0*/  BSYNC B1 ;  /* 0x0000000000017941 */ /* 0x000fea0003800000 */
.L_x_80:
        /* <DEDUP_REMOVED lines=12> */
.L_x_83:
[----:B------:R-:W-:Y:S05]  /*b580*/  BSYNC B1 ;  /* 0x0000000000017941 */ /* 0x000fea0003800000 */
.L_x_82:
        /* <DEDUP_REMOVED lines=12> */
.L_x_85:
[----:B------:R-:W-:Y:S05]  /*b650*/  BSYNC B1 ;  /* 0x0000000000017941 */ /* 0x000fea0003800000 */
.L_x_84:
        /* <DEDUP_REMOVED lines=12> */
.L_x_87:
[----:B------:R-:W-:Y:S05]  /*b720*/  BSYNC B1 ;  /* 0x0000000000017941 */ /* 0x000fea0003800000 */
.L_x_86:
        /* <DEDUP_REMOVED lines=12> */
.L_x_89:
[----:B------:R-:W-:Y:S05]  /*b7f0*/  BSYNC B1 ;  /* 0x0000000000017941 */ /* 0x000fea0003800000 */
.L_x_88:
        /* <DEDUP_REMOVED lines=12> */
.L_x_91:
[----:B------:R-:W-:Y:S05]  /*b8c0*/  BSYNC B1 ;  /* 0x0000000000017941 */ /* 0x000fea0003800000 */
.L_x_90:
[----:B-----5:R-:W-:Y:S01]  /*b8d0*/  LOP3.LUT R40, R40, 0xff, RZ, 0xc0, !PT ;  /* 0x000000ff28287812 */ /* 0x020fe200078ec0ff */
[----:B------:R-:W-:Y:S01]  /*b8e0*/  BSSY B1, `(.L_x_92) ;  /* 0x000000b000017945 */ /* 0x000fe20003800000 */
[----:B------:R-:W-:Y:S02]  /*b8f0*/  ISETP.LT.OR P6, PT, R44, 0x1a, !P1 ;  /* 0x0000001a2c00780c */ /* 0x000fe40004fc1670 */
[----:B------:R-:W-:-:S05]  /*b900*/  F2FP.F16.E4M3.UNPACK_B R40, R40 ;  /* 0x00000028ff28723e */ /* 0x000fca00020006ff */
[----:B------:R-:W-:-:S05]  /*b910*/  HADD2.F32 R40, -RZ, R40.H0_H0 ;  /* 0x20000028ff287230 */ /* 0x000fca0000004100 */
[----:B------:R-:W-:-:S04]  /*b920*/  FMUL R40, R40, UR5 ;  /* 0x0000000528287c20 */ /* 0x000fc80008400000 */
[----:B------:R-:W-:Y:S01]  /*b930*/  FFMA R40, R23, UR4, R40 ;  /* 0x0000000417287c23 */ /* 0x000fe20008000028 */
[----:B------:R-:W-:-:S04]  /*b940*/  PRMT R23, RZ, 0x7610, R23 ;  /* 0x00007610ff177816 */ /* 0x000fc80000000017 */
[----:B0-----:R-:W-:-:S05]  /*b950*/  F2FP.SATFINITE.E4M3.F32.PACK_AB_MERGE_C R41, RZ, R40, RZ ;  /* 0x00000028ff29723e */ /* 0x001fca00048070ff */
[----:B------:R0:W-:Y:S01]  /*b960*/  @!P5 STG.E.U8 desc[UR52][R28.64+0x18], R41 ;  /* 0x000018291c00d986 */ /* 0x0001e2000c101134 */
[----:B------:R-:W-:Y:S05]  /*b970*/  @P6 BRA `(.L_x_93) ;  /* 0x0000000000046947 */ /* 0x000fea0003800000 */
[----:B------:R0:W5:Y:S02]  /*b980*/  LDG.E.U8 R23, desc[UR52][R36.64+0x19] ;  /* 0x0000193424177981 */ /* 0x000164000c1e1100 */
.L_x_93:
[----:B------:R-:W-:Y:S05]  /*b990*/  BSYNC B1 ;  /* 0x0000000000017941 */ /* 0x000fea0003800000 */
.L_x_92:
        /* <DEDUP_REMOVED lines=8> */
[----:B------:R-:W-:-:S05]  /*ba20*/  F2FP.SATFINITE.E4M3.F32.PACK_AB_MERGE_C R23, RZ, R23, RZ ;  /* 0x00000017ff17723e */ /* 0x000fca00048070ff */
[----:B------:R0:W-:Y:S01]  /*ba30*/  @!P6 STG.E.U8 desc[UR52][R28.64+0x19], R23 ;  /* 0x000019171c00e986 */ /* 0x0001e2000c101134 */
[----:B------:R-:W-:Y:S05]  /*ba40*/  @P5 BRA `(.L_x_95) ;  /* 0x0000000000045947 */ /* 0x000fea0003800000 */
[----:B------:R0:W5:Y:S02]  /*ba50*/  LDG.E.U8 R22, desc[UR52][R38.64+0x18] ;  /* 0x0000183426167981 */ /* 0x000164000c1e1100 */
.L_x_95:
[----:B------:R-:W-:Y:S05]  /*ba60*/  BSYNC B1 ;  /* 0x0000000000017941 */ /* 0x000fea0003800000 */
.L_x_94:
        /* <DEDUP_REMOVED lines=12> */
.L_x_97:
[----:B------:R-:W-:Y:S05]  /*bb30*/  BSYNC B1 ;  /* 0x0000000000017941 */ /* 0x000fea0003800000 */
.L_x_96:
        /* <DEDUP_REMOVED lines=12> */
.L_x_99:
[----:B------:R-:W-:Y:S05]  /*bc00*/  BSYNC B1 ;  /* 0x0000000000017941 */ /* 0x000fea0003800000 */
.L_x_98:
        /* <DEDUP_REMOVED lines=12> */
.L_x_101:
[----:B------:R-:W-:Y:S05]  /*bcd0*/  BSYNC B1 ;  /* 0x0000000000017941 */ /* 0x000fea0003800000 */
.L_x_100:
        /* <DEDUP_REMOVED lines=12> */
.L_x_103:
[----:B------:R-:W-:Y:S05]  /*bda0*/  BSYNC B1 ;  /* 0x0000000000017941 */ /* 0x000fea0003800000 */
.L_x_102:
        /* <DEDUP_REMOVED lines=12> */
.L_x_105:
[----:B------:R-:W-:Y:S05]  /*be70*/  BSYNC B1 ;  /* 0x0000000000017941 */ /* 0x000fea0003800000 */
.L_x_104:
        /* <DEDUP_REMOVED lines=12> */
.L_x_107:
[----:B------:R-:W-:Y:S05]  /*bf40*/  BSYNC B1 ;  /* 0x0000000000017941 */ /* 0x000fea0003800000 */
.L_x_106:
        /* <DEDUP_REMOVED lines=12> */
.L_x_109:
[----:B------:R-:W-:Y:S05]  /*c010*/  BSYNC B1 ;  /* 0x0000000000017941 */ /* 0x000fea0003800000 */
.L_x_108:
        /* <DEDUP_REMOVED lines=12> */
.L_x_111:
[----:B------:R-:W-:Y:S05]  /*c0e0*/  BSYNC B1 ;  /* 0x0000000000017941 */ /* 0x000fea0003800000 */
.L_x_110:
        /* <DEDUP_REMOVED lines=12> */
.L_x_113:
[----:B------:R-:W-:Y:S05]  /*c1b0*/  BSYNC B1 ;  /* 0x0000000000017941 */ /* 0x000fea0003800000 */
.L_x_112:
        /* <DEDUP_REMOVED lines=12> */
.L_x_115:
[----:B------:R-:W-:Y:S05]  /*c280*/  BSYNC B1 ;  /* 0x0000000000017941 */ /* 0x000fea0003800000 */
.L_x_114:
        /* <DEDUP_REMOVED lines=12> */
.L_x_117:
[----:B------:R-:W-:Y:S05]  /*c350*/  BSYNC B1 ;  /* 0x0000000000017941 */ /* 0x000fea0003800000 */
.L_x_116:
        /* <DEDUP_REMOVED lines=12> */
.L_x_119:
[----:B------:R-:W-:Y:S05]  /*c420*/  BSYNC B1 ;  /* 0x0000000000017941 */ /* 0x000fea0003800000 */
.L_x_118:
        /* <DEDUP_REMOVED lines=12> */
.L_x_121:
[----:B------:R-:W-:Y:S05]  /*c4f0*/  BSYNC B1 ;  /* 0x0000000000017941 */ /* 0x000fea0003800000 */
.L_x_120:
        /* <DEDUP_REMOVED lines=12> */
.L_x_123:
[----:B------:R-:W-:Y:S05]  /*c5c0*/  BSYNC B1 ;  /* 0x0000000000017941 */ /* 0x000fea0003800000 */
.L_x_122:
        /* <DEDUP_REMOVED lines=12> */
.L_x_125:
[----:B------:R-:W-:Y:S05]  /*c690*/  BSYNC B1 ;  /* 0x0000000000017941 */ /* 0x000fea0003800000 */
.L_x_124:
        /* <DEDUP_REMOVED lines=12> */
.L_x_127:
[----:B------:R-:W-:Y:S05]  /*c760*/  BSYNC B1 ;  /* 0x0000000000017941 */ /* 0x000fea0003800000 */
.L_x_126:
        /* <DEDUP_REMOVED lines=12> */
.L_x_129:
[----:B------:R-:W-:Y:S05]  /*c830*/  BSYNC B1 ;  /* 0x0000000000017941 */ /* 0x000fea0003800000 */
.L_x_128:
        /* <DEDUP_REMOVED lines=12> */
.L_x_131:
[----:B------:R-:W-:Y:S05]  /*c900*/  BSYNC B1 ;  /* 0x0000000000017941 */ /* 0x000fea0003800000 */
.L_x_130:
        /* <DEDUP_REMOVED lines=12> */
.L_x_133:
[----:B------:R-:W-:Y:S05]  /*c9d0*/  BSYNC B1 ;  /* 0x0000000000017941 */ /* 0x000fea0003800000 */
.L_x_132:
        /* <DEDUP_REMOVED lines=12> */
.L_x_135:
[----:B------:R-:W-:Y:S05]  /*caa0*/  BSYNC B1 ;  /* 0x0000000000017941 */ /* 0x000fea0003800000 */
.L_x_134:
[----:B-----5:R-:W-:Y:S01]  /*cab0*/  LOP3.LUT R2, R2, 0xff, RZ, 0xc0, !PT ;  /* 0x000000ff02027812 */ /* 0x020fe200078ec0ff */
[----:B------:R-:W-:Y:S01]  /*cac0*/  BSSY B1, `(.L_x_136) ;  /* 0x000000b000017945 */ /* 0x000fe20003800000 */
[----:B------:R-:W-:Y:S02]  /*cad0*/  ISETP.LT.OR P6, PT, R44, 0x32, !P2 ;  /* 0x000000322c00780c */ /* 0x000fe400057c1670 */
[----:B------:R-:W-:-:S05]  /*cae0*/  F2FP.F16.E4M3.UNPACK_B R2, R2 ;  /* 0x00000002ff02723e */ /* 0x000fca00020006ff */
[----:B------:R-:W-:-:S05]  /*caf0*/  HADD2.F32 R2, -RZ, R2.H0_H0 ;  /* 0x20000002ff027230 */ /* 0x000fca0000004100 */
[----:B0-----:R-:W-:-:S04]  /*cb00*/  FMUL R3, R2, UR5 ;  /* 0x0000000502037c20 */ /* 0x001fc80008400000 */
[----:B------:R-:W-:Y:S01]  /*cb10*/  FFMA R3, R0, UR4, R3 ;  /* 0x0000000400037c23 */ /* 0x000fe20008000003 */
[----:B------:R-:W-:-:S04]  /*cb20*/  PRMT R0, RZ, 0x7610, R0 ;  /* 0x00007610ff007816 */ /* 0x000fc80000000000 */
[----:B------:R-:W-:-:S05]  /*cb30*/  F2FP.SATFINITE.E4M3.F32.PACK_AB_MERGE_C R3, RZ, R3, RZ ;  /* 0x00000003ff03723e */ /* 0x000fca00048070ff */
[----:B------:R0:W-:Y:S01]  /*cb40*/  @!P5 STG.E.U8 desc[UR52][R26.64+0x30], R3 ;  /* 0x000030031a00d986 */ /* 0x0001e2000c101134 */
[----:B------:R-:W-:Y:S05]  /*cb50*/  @P6 BRA `(.L_x_137) ;  /* 0x0000000000046947 */ /* 0x000fea0003800000 */
[----:B------:R0:W5:Y:S02]  /*cb60*/  LDG.E.U8 R0, desc[UR52][R34.64+0x31] ;  /* 0x0000313422007981 */ /* 0x000164000c1e1100 */
.L_x_137:
[----:B------:R-:W-:Y:S05]  /*cb70*/  BSYNC B1 ;  /* 0x0000000000017941 */ /* 0x000fea0003800000 */
.L_x_136:
[----:B------:R-:W2:Y:S01]  /*cb80*/  LDL.LU R2, [R1] ;  /* 0x0000000001027983 */ /* 0x000ea20000300800 */
[----:B-----5:R-:W-:Y:S01]  /*cb90*/  LOP3.LUT R0, R0, 0xff, RZ, 0xc0, !PT ;  /* 0x000000ff00007812 */ /* 0x020fe200078ec0ff */
[----:B------:R-:W-:Y:S01]  /*cba0*/  BSSY B1, `(.L_x_138) ;  /* 0x000000b000017945 */ /* 0x000fe20003800000 */
[----:B------:R-:W-:Y:S02]  /*cbb0*/  ISETP.LT.OR P5, PT, R44, 0x39, !P3 ;  /* 0x000000392c00780c */ /* 0x000fe40005fa1670 */
[----:B------:R-:W-:-:S05]  /*cbc0*/  F2FP.F16.E4M3.UNPACK_B R0, R0 ;  /* 0x00000000ff00723e */ /* 0x000fca00020006ff */
[----:B------:R-:W-:-:S05]  /*cbd0*/  HADD2.F32 R0, -RZ, R0.H0_H0 ;  /* 0x20000000ff007230 */ /* 0x000fca0000004100 */
[----:B------:R-:W-:-:S04]  /*cbe0*/  FMUL R0, R0, UR5 ;  /* 0x0000000500007c20 */ /* 0x000fc80008400000 */
[----:B--2---:R-:W-:-:S05]  /*cbf0*/  FFMA R0, R2, UR4, R0 ;  /* 0x0000000402007c23 */ /* 0x004fca0008000000 */
[----:B0-----:R-:W-:Y:S02]  /*cc00*/  F2FP.SATFINITE.E4M3.F32.PACK_AB_MERGE_C R3, RZ, R0, RZ ;  /* 0x00000000ff03723e */ /* 0x001fe400048070ff */
[----:B------:R-:W-:-:S03]  /*cc10*/  PRMT R0, RZ, 0x7610, R0 ;  /* 0x00007610ff007816 */ /* 0x000fc60000000000 */
[----:B------:R0:W-:Y:S01]  /*cc20*/  @!P6 STG.E.U8 desc[UR52][R26.64+0x31], R3 ;  /* 0x000031031a00e986 */ /* 0x0001e2000c101134 */
[----:B------:R-:W-:Y:S05]  /*cc30*/  @P5 BRA `(.L_x_139) ;  /* 0x0000000000045947 */ /* 0x000fea0003800000 */
[----:B------:R2:W5:Y:S02]  /*cc40*/  LDG.E.U8 R0, desc[UR52][R32.64+0x38] ;  /* 0x0000383420007981 */ /* 0x000564000c1e1100 */
.L_x_139:
[----:B------:R-:W-:Y:S05]  /*cc50*/  BSYNC B1 ;  /* 0x0000000000017941 */ /* 0x000fea0003800000 */
.L_x_138:
[----:B------:R-:W3:Y:S01]  /*cc60*/  LDL.LU R2, [R1+0x4] ;  /* 0x0000040001027983 */ /* 0x000ee20000300800 */
[----:B-----5:R-:W-:Y:S01]  /*cc70*/  LOP3.LUT R0, R0, 0xff, RZ, 0xc0, !PT ;  /* 0x000000ff00007812 */ /* 0x020fe200078ec0ff */
[----:B------:R-:W-:Y:S01]  /*cc80*/  BSSY B1, `(.L_x_140) ;  /* 0x000000b000017945 */ /* 0x000fe20003800000 */
[----:B------:R-:W-:Y:S02]  /*cc90*/  ISETP.LT.OR P6, PT, R44, 0x3a, !P3 ;  /* 0x0000003a2c00780c */ /* 0x000fe40005fc1670 */
[----:B------:R-:W-:-:S05]  /*cca0*/  F2FP.F16.E4M3.UNPACK_B R0, R0 ;  /* 0x00000000ff00723e */ /* 0x000fca00020006ff */
[----:B------:R-:W-:-:S05]  /*ccb0*/  HADD2.F32 R0, -RZ, R0.H0_H0 ;  /* 0x20000000ff007230 */ /* 0x000fca0000004100 */
[----:B------:R-:W-:-:S04]  /*ccc0*/  FMUL R0, R0, UR5 ;  /* 0x0000000500007c20 */ /* 0x000fc80008400000 */
[----:B---3--:R-:W-:-:S05]  /*ccd0*/  FFMA R0, R2, UR4, R0 ;  /* 0x0000000402007c23 */ /* 0x008fca0008000000 */
[----:B0-----:R-:W-:Y:S02]  /*cce0*/  F2FP.SATFINITE.E4M3.F32.PACK_AB_MERGE_C R3, RZ, R0, RZ ;  /* 0x00000000ff03723e */ /* 0x001fe400048070ff */
[----:B------:R-:W-:-:S03]  /*ccf0*/  PRMT R0, RZ, 0x7610, R0 ;  /* 0x00007610ff007816 */ /* 0x000fc60000000000 */
[----:B------:R0:W-:Y:S01]  /*cd00*/  @!P5 STG.E.U8 desc[UR52][R24.64+0x38], R3 ;  /* 0x000038031800d986 */ /* 0x0001e2000c101134 */
[----:B------:R-:W-:Y:S05]  /*cd10*/  @P6 BRA `(.L_x_141) ;  /* 0x0000000000046947 */ /* 0x000fea0003800000 */
[----:B------:R3:W5:Y:S02]  /*cd20*/  LDG.E.U8 R0, desc[UR52][R32.64+0x39] ;  /* 0x0000393420007981 */ /* 0x000764000c1e1100 */
.L_x_141:
[----:B------:R-:W-:Y:S05]  /*cd30*/  BSYNC B1 ;  /* 0x0000000000017941 */ /* 0x000fea0003800000 */
.L_x_140:
[----:B------:R-:W2:Y:S01]  /*cd40*/  LDL.LU R2, [R1+0x8] ;  /* 0x0000080001027983 */ /* 0x000ea20000300800 */
        /* <DEDUP_REMOVED lines=12> */
.L_x_143:
[----:B------:R-:W-:Y:S05]  /*ce10*/  BSYNC B1 ;  /* 0x0000000000017941 */ /* 0x000fea0003800000 */
.L_x_142:
        /* <DEDUP_REMOVED lines=13> */
.L_x_145:
[----:B------:R-:W-:Y:S05]  /*cef0*/  BSYNC B1 ;  /* 0x0000000000017941 */ /* 0x000fea0003800000 */
.L_x_144:
        /* <DEDUP_REMOVED lines=13> */
.L_x_147:
[----:B------:R-:W-:Y:S05]  /*cfd0*/  BSYNC B1 ;  /* 0x0000000000017941 */ /* 0x000fea0003800000 */
.L_x_146:
        /* <DEDUP_REMOVED lines=13> */
.L_x_149:
[----:B------:R-:W-:Y:S05]  /*d0b0*/  BSYNC B1 ;  /* 0x0000000000017941 */ /* 0x000fea0003800000 */
.L_x_148:
        /* <DEDUP_REMOVED lines=13> */
.L_x_151:
[----:B------:R-:W-:Y:S05]  /*d190*/  BSYNC B1 ;  /* 0x0000000000017941 */ /* 0x000fea0003800000 */
.L_x_150:
        /* <DEDUP_REMOVED lines=13> */
.L_x_153:
[----:B------:R-:W-:Y:S05]  /*d270*/  BSYNC B1 ;  /* 0x0000000000017941 */ /* 0x000fea0003800000 */
.L_x_152:
        /* <DEDUP_REMOVED lines=13> */
.L_x_155:
[----:B------:R-:W-:Y:S05]  /*d350*/  BSYNC B1 ;  /* 0x0000000000017941 */ /* 0x000fea0003800000 */
.L_x_154:
        /* <DEDUP_REMOVED lines=13> */
.L_x_157:
[----:B------:R-:W-:Y:S05]  /*d430*/  BSYNC B1 ;  /* 0x0000000000017941 */ /* 0x000fea0003800000 */
.L_x_156:
        /* <DEDUP_REMOVED lines=13> */
.L_x_159:
[----:B------:R-:W-:Y:S05]  /*d510*/  BSYNC B1 ;  /* 0x0000000000017941 */ /* 0x000fea0003800000 */
.L_x_158:
        /* <DEDUP_REMOVED lines=13> */
.L_x_161:
[----:B------:R-:W-:Y:S05]  /*d5f0*/  BSYNC B1 ;  /* 0x0000000000017941 */ /* 0x000fea0003800000 */
.L_x_160:
        /* <DEDUP_REMOVED lines=13> */
.L_x_163:
[----:B------:R-:W-:Y:S05]  /*d6d0*/  BSYNC B1 ;  /* 0x0000000000017941 */ /* 0x000fea0003800000 */
.L_x_162:
        /* <DEDUP_REMOVED lines=13> */
.L_x_165:
[----:B------:R-:W-:Y:S05]  /*d7b0*/  BSYNC B1 ;  /* 0x0000000000017941 */ /* 0x000fea0003800000 */
.L_x_164:
        /* <DEDUP_REMOVED lines=13> */
.L_x_167:
[----:B------:R-:W-:Y:S05]  /*d890*/  BSYNC B1 ;  /* 0x0000000000017941 */ /* 0x000fea0003800000 */
.L_x_166:
        /* <DEDUP_REMOVED lines=13> */
.L_x_169:
[----:B------:R-:W-:Y:S05]  /*d970*/  BSYNC B1 ;  /* 0x0000000000017941 */ /* 0x000fea0003800000 */
.L_x_168:
        /* <DEDUP_REMOVED lines=13> */
.L_x_171:
[----:B------:R-:W-:Y:S05]  /*da50*/  BSYNC B1 ;  /* 0x0000000000017941 */ /* 0x000fea0003800000 */
.L_x_170:
        /* <DEDUP_REMOVED lines=13> */
.L_x_173:
[----:B------:R-:W-:Y:S05]  /*db30*/  BSYNC B1 ;  /* 0x0000000000017941 */ /* 0x000fea0003800000 */
.L_x_172:
        /* <DEDUP_REMOVED lines=13> */
.L_x_175:
[----:B------:R-:W-:Y:S05]  /*dc10*/  BSYNC B1 ;  /* 0x0000000000017941 */ /* 0x000fea0003800000 */
.L_x_174:
        /* <DEDUP_REMOVED lines=13> */
.L_x_177:
[----:B------:R-:W-:Y:S05]  /*dcf0*/  BSYNC B1 ;  /* 0x0000000000017941 */ /* 0x000fea0003800000 */
.L_x_176:
        /* <DEDUP_REMOVED lines=13> */
.L_x_179:
[----:B------:R-:W-:Y:S05]  /*ddd0*/  BSYNC B1 ;  /* 0x0000000000017941 */ /* 0x000fea0003800000 */
.L_x_178:
        /* <DEDUP_REMOVED lines=13> */
.L_x_181:
[----:B------:R-:W-:Y:S05]  /*deb0*/  BSYNC B1 ;  /* 0x0000000000017941 */ /* 0x000fea0003800000 */
.L_x_180:
        /* <DEDUP_REMOVED lines=13> */
.L_x_183:
[----:B------:R-:W-:Y:S05]  /*df90*/  BSYNC B1 ;  /* 0x0000000000017941 */ /* 0x000fea0003800000 */
.L_x_182:
        /* <DEDUP_REMOVED lines=13> */
.L_x_185:
[----:B------:R-:W-:Y:S05]  /*e070*/  BSYNC B1 ;  /* 0x0000000000017941 */ /* 0x000fea0003800000 */
.L_x_184:
        /* <DEDUP_REMOVED lines=13> */
.L_x_187:
[----:B------:R-:W-:Y:S05]  /*e150*/  BSYNC B1 ;  /* 0x0000000000017941 */ /* 0x000fea0003800000 */
.L_x_186:
        /* <DEDUP_REMOVED lines=13> */
.L_x_189:
[----:B------:R-:W-:Y:S05]  /*e230*/  BSYNC B1 ;  /* 0x0000000000017941 */ /* 0x000fea0003800000 */
.L_x_188:
        /* <DEDUP_REMOVED lines=13> */
.L_x_191:
[----:B------:R-:W-:Y:S05]  /*e310*/  BSYNC B1 ;  /* 0x0000000000017941 */ /* 0x000fea0003800000 */
.L_x_190:
        /* <DEDUP_REMOVED lines=13> */
.L_x_193:
[----:B------:R-:W-:Y:S05]  /*e3f0*/  BSYNC B1 ;  /* 0x0000000000017941 */ /* 0x000fea0003800000 */
.L_x_192:
        /* <DEDUP_REMOVED lines=13> */
.L_x_195:
[----:B------:R-:W-:Y:S05]  /*e4d0*/  BSYNC B1 ;  /* 0x0000000000017941 */ /* 0x000fea0003800000 */
.L_x_194:
        /* <DEDUP_REMOVED lines=13> */
.L_x_197:
[----:B------:R-:W-:Y:S05]  /*e5b0*/  BSYNC B1 ;  /* 0x0000000000017941 */ /* 0x000fea0003800000 */
.L_x_196:
        /* <DEDUP_REMOVED lines=13> */
.L_x_199:
[----:B------:R-:W-:Y:S05]  /*e690*/  BSYNC B1 ;  /* 0x0000000000017941 */ /* 0x000fea0003800000 */
.L_x_198:
        /* <DEDUP_REMOVED lines=13> */
.L_x_201:
[----:B------:R-:W-:Y:S05]  /*e770*/  BSYNC B1 ;  /* 0x0000000000017941 */ /* 0x000fea0003800000 */
.L_x_200:
        /* <DEDUP_REMOVED lines=13> */
.L_x_203:
[----:B------:R-:W-:Y:S05]  /*e850*/  BSYNC B1 ;  /* 0x0000000000017941 */ /* 0x000fea0003800000 */
.L_x_202:
        /* <DEDUP_REMOVED lines=13> */
.L_x_205:
[----:B------:R-:W-:Y:S05]  /*e930*/  BSYNC B1 ;  /* 0x0000000000017941 */ /* 0x000fea0003800000 */
.L_x_204:
        /* <DEDUP_REMOVED lines=13> */
.L_x_207:
[----:B------:R-:W-:Y:S05]  /*ea10*/  BSYNC B1 ;  /* 0x0000000000017941 */ /* 0x000fea0003800000 */
.L_x_206:
        /* <DEDUP_REMOVED lines=13> */
.L_x_209:
[----:B------:R-:W-:Y:S05]  /*eaf0*/  BSYNC B1 ;  /* 0x0000000000017941 */ /* 0x000fea0003800000 */
.L_x_208:
        /* <DEDUP_REMOVED lines=13> */
.L_x_211:
[----:B------:R-:W-:Y:S05]  /*ebd0*/  BSYNC B1 ;  /* 0x0000000000017941 */ /* 0x000fea0003800000 */
.L_x_210:
        /* <DEDUP_REMOVED lines=13> */
.L_x_213:
[----:B------:R-:W-:Y:S05]  /*ecb0*/  BSYNC B1 ;  /* 0x0000000000017941 */ /* 0x000fea0003800000 */
.L_x_212:
        /* <DEDUP_REMOVED lines=13> */
.L_x_215:
[----:B------:R-:W-:Y:S05]  /*ed90*/  BSYNC B1 ;  /* 0x0000000000017941 */ /* 0x000fea0003800000 */
.L_x_214:
        /* <DEDUP_REMOVED lines=13> */
.L_x_217:
[----:B------:R-:W-:Y:S05]  /*ee70*/  BSYNC B1 ;  /* 0x0000000000017941 */ /* 0x000fea0003800000 */
.L_x_216:
        /* <DEDUP_REMOVED lines=13> */
.L_x_219:
[----:B------:R-:W-:Y:S05]  /*ef50*/  BSYNC B1 ;  /* 0x0000000000017941 */ /* 0x000fea0003800000 */
.L_x_218:
        /* <DEDUP_REMOVED lines=13> */
.L_x_221:
[----:B------:R-:W-:Y:S05]  /*f030*/  BSYNC B1 ;  /* 0x0000000000017941 */ /* 0x000fea0003800000 */
.L_x_220:
        /* <DEDUP_REMOVED lines=13> */
.L_x_223:
[----:B------:R-:W-:Y:S05]  /*f110*/  BSYNC B1 ;  /* 0x0000000000017941 */ /* 0x000fea0003800000 */
.L_x_222:
        /* <DEDUP_REMOVED lines=13> */
.L_x_225:
[----:B------:R-:W-:Y:S05]  /*f1f0*/  BSYNC B1 ;  /* 0x0000000000017941 */ /* 0x000fea0003800000 */
.L_x_224:
        /* <DEDUP_REMOVED lines=13> */
.L_x_227:
[----:B------:R-:W-:Y:S05]  /*f2d0*/  BSYNC B1 ;  /* 0x0000000000017941 */ /* 0x000fea0003800000 */
.L_x_226:
        /* <DEDUP_REMOVED lines=13> */
.L_x_229:
[----:B------:R-:W-:Y:S05]  /*f3b0*/  BSYNC B1 ;  /* 0x0000000000017941 */ /* 0x000fea0003800000 */
.L_x_228:
        /* <DEDUP_REMOVED lines=13> */
.L_x_231:
[----:B------:R-:W-:Y:S05]  /*f490*/  BSYNC B1 ;  /* 0x0000000000017941 */ /* 0x000fea0003800000 */
.L_x_230:
        /* <DEDUP_REMOVED lines=13> */
.L_x_233:
[----:B------:R-:W-:Y:S05]  /*f570*/  BSYNC B1 ;  /* 0x0000000000017941 */ /* 0x000fea0003800000 */
.L_x_232:
        /* <DEDUP_REMOVED lines=13> */
.L_x_235:
[----:B------:R-:W-:Y:S05]  /*f650*/  BSYNC B1 ;  /* 0x0000000000017941 */ /* 0x000fea0003800000 */
.L_x_234:
        /* <DEDUP_REMOVED lines=13> */
.L_x_237:
[----:B------:R-:W-:Y:S05]  /*f730*/  BSYNC B1 ;  /* 0x0000000000017941 */ /* 0x000fea0003800000 */
.L_x_236:
        /* <DEDUP_REMOVED lines=13> */
.L_x_239:
[----:B------:R-:W-:Y:S05]  /*f810*/  BSYNC B1 ;  /* 0x0000000000017941 */ /* 0x000fea0003800000 */
.L_x_238:
        /* <DEDUP_REMOVED lines=13> */
.L_x_241:
[----:B------:R-:W-:Y:S05]  /*f8f0*/  BSYNC B1 ;  /* 0x0000000000017941 */ /* 0x000fea0003800000 */
.L_x_240:
        /* <DEDUP_REMOVED lines=13> */
.L_x_243:
[----:B------:R-:W-:Y:S05]  /*f9d0*/  BSYNC B1 ;  /* 0x0000000000017941 */ /* 0x000fea0003800000 */
.L_x_242:
        /* <DEDUP_REMOVED lines=13> */
.L_x_245:
[----:B------:R-:W-:Y:S05]  /*fab0*/  BSYNC B1 ;  /* 0x0000000000017941 */ /* 0x000fea0003800000 */
.L_x_244:
        /* <DEDUP_REMOVED lines=13> */
.L_x_247:
[----:B------:R-:W-:Y:S05]  /*fb90*/  BSYNC B1 ;  /* 0x0000000000017941 */ /* 0x000fea0003800000 */
.L_x_246:
        /* <DEDUP_REMOVED lines=13> */
.L_x_249:
[----:B------:R-:W-:Y:S05]  /*fc70*/  BSYNC B1 ;  /* 0x0000000000017941 */ /* 0x000fea0003800000 */
.L_x_248:
        /* <DEDUP_REMOVED lines=13> */
.L_x_251:
[----:B------:R-:W-:Y:S05]  /*fd50*/  BSYNC B1 ;  /* 0x0000000000017941 */ /* 0x000fea0003800000 */
.L_x_250:
        /* <DEDUP_REMOVED lines=13> */
.L_x_253:
[----:B------:R-:W-:Y:S05]  /*fe30*/  BSYNC B1 ;  /* 0x0000000000017941 */ /* 0x000fea0003800000 */
.L_x_252:
        /* <DEDUP_REMOVED lines=13> */
.L_x_255:
[----:B------:R-:W-:Y:S05]  /*ff10*/  BSYNC B1 ;  /* 0x0000000000017941 */ /* 0x000fea0003800000 */
.L_x_254:
        /* <DEDUP_REMOVED lines=13> */
.L_x_257:
[----:B------:R-:W-:Y:S05]  /*fff0*/  BSYNC B1 ;  /* 0x0000000000017941 */ /* 0x000fea0003800000 */
.L_x_256:
        /* <DEDUP_REMOVED lines=13> */
.L_x_259:
[----:B------:R-:W-:Y:S05]  /*100d0*/  BSYNC B1 ;  /* 0x0000000000017941 */ /* 0x000fea0003800000 */
.L_x_258:
        /* <DEDUP_REMOVED lines=13> */
.L_x_261:
[----:B------:R-:W-:Y:S05]  /*101b0*/  BSYNC B1 ;  /* 0x0000000000017941 */ /* 0x000fea0003800000 */
.L_x_260:
        /* <DEDUP_REMOVED lines=13> */
.L_x_263:
[----:B------:R-:W-:Y:S05]  /*10290*/  BSYNC B1 ;  /* 0x0000000000017941 */ /* 0x000fea0003800000 */
.L_x_262:
        /* <DEDUP_REMOVED lines=13> */
.L_x_265:
[----:B------:R-:W-:Y:S05]  /*10370*/  BSYNC B1 ;  /* 0x0000000000017941 */ /* 0x000fea0003800000 */
.L_x_264:
        /* <DEDUP_REMOVED lines=13> */
.L_x_267:
[----:B------:R-:W-:Y:S05]  /*10450*/  BSYNC B1 ;  /* 0x0000000000017941 */ /* 0x000fea0003800000 */
.L_x_266:
        /* <DEDUP_REMOVED lines=13> */
.L_x_269:
[----:B------:R-:W-:Y:S05]  /*10530*/  BSYNC B1 ;  /* 0x0000000000017941 */ /* 0x000fea0003800000 */
.L_x_268:
        /* <DEDUP_REMOVED lines=13> */
.L_x_271:
[----:B------:R-:W-:Y:S05]  /*10610*/  BSYNC B1 ;  /* 0x0000000000017941 */ /* 0x000fea0003800000 */
.L_x_270:
        /* <DEDUP_REMOVED lines=13> */
.L_x_273:
[----:B------:R-:W-:Y:S05]  /*106f0*/  BSYNC B1 ;  /* 0x0000000000017941 */ /* 0x000fea0003800000 */
.L_x_272:
        /* <DEDUP_REMOVED lines=13> */
.L_x_275:
[----:B------:R-:W-:Y:S05]  /*107d0*/  BSYNC B1 ;  /* 0x0000000000017941 */ /* 0x000fea0003800000 */
.L_x_274:
        /* <DEDUP_REMOVED lines=13> */
.L_x_277:
[----:B------:R-:W-:Y:S05]  /*108b0*/  BSYNC B1 ;  /* 0x0000000000017941 */ /* 0x000fea0003800000 */
.L_x_276:
        /* <DEDUP_REMOVED lines=13> */
.L_x_279:
[----:B------:R-:W-:Y:S05]  /*10990*/  BSYNC B1 ;  /* 0x0000000000017941 */ /* 0x000fea0003800000 */
.L_x_278:
        /* <DEDUP_REMOVED lines=13> */
.L_x_281:
[----:B------:R-:W-:Y:S05]  /*10a70*/  BSYNC B1 ;  /* 0x0000000000017941 */ /* 0x000fea0003800000 */
.L_x_280:
        /* <DEDUP_REMOVED lines=13> */
.L_x_283:
[----:B------:R-:W-:Y:S05]  /*10b50*/  BSYNC B1 ;  /* 0x0000000000017941 */ /* 0x000fea0003800000 */
.L_x_282:
        /* <DEDUP_REMOVED lines=13> */
.L_x_285:
[----:B------:R-:W-:Y:S05]  /*10c30*/  BSYNC B1 ;  /* 0x0000000000017941 */ /* 0x000fea0003800000 */
.L_x_284:
        /* <DEDUP_REMOVED lines=13> */
.L_x_287:
[----:B------:R-:W-:Y:S05]  /*10d10*/  BSYNC B1 ;  /* 0x0000000000017941 */ /* 0x000fea0003800000 */
.L_x_286:
        /* <DEDUP_REMOVED lines=13> */
.L_x_289:
[----:B------:R-:W-:Y:S05]  /*10df0*/  BSYNC B1 ;  /* 0x0000000000017941 */ /* 0x000fea0003800000 */
.L_x_288:
        /* <DEDUP_REMOVED lines=13> */
.L_x_291:
[----:B------:R-:W-:Y:S05]  /*10ed0*/  BSYNC B1 ;  /* 0x0000000000017941 */ /* 0x000fea0003800000 */
.L_x_290:
        /* <DEDUP_REMOVED lines=13> */
.L_x_293:
[----:B------:R-:W-:Y:S05]  /*10fb0*/  BSYNC B1 ;  /* 0x0000000000017941 */ /* 0x000fea0003800000 */
.L_x_292:
        /* <DEDUP_REMOVED lines=13> */
.L_x_295:
[----:B------:R-:W-:Y:S05]  /*11090*/  BSYNC B1 ;  /* 0x0000000000017941 */ /* 0x000fea0003800000 */
.L_x_294:
        /* <DEDUP_REMOVED lines=13> */
.L_x_297:
[----:B------:R-:W-:Y:S05]  /*11170*/  BSYNC B1 ;  /* 0x0000000000017941 */ /* 0x000fea0003800000 */
.L_x_296:
        /* <DEDUP_REMOVED lines=13> */
.L_x_299:
[----:B------:R-:W-:Y:S05]  /*11250*/  BSYNC B1 ;  /* 0x0000000000017941 */ /* 0x000fea0003800000 */
.L_x_298:
        /* <DEDUP_REMOVED lines=13> */
.L_x_301:
[----:B------:R-:W-:Y:S05]  /*11330*/  BSYNC B1 ;  /* 0x0000000000017941 */ /* 0x000fea0003800000 */
.L_x_300:
        /* <DEDUP_REMOVED lines=13> */
.L_x_303:
[----:B------:R-:W-:Y:S05]  /*11410*/  BSYNC B1 ;  /* 0x0000000000017941 */ /* 0x000fea0003800000 */
.L_x_302:
        /* <DEDUP_REMOVED lines=13> */
.L_x_305:
[----:B------:R-:W-:Y:S05]  /*114f0*/  BSYNC B1 ;  /* 0x0000000000017941 */ /* 0x000fea0003800000 */
.L_x_304:
        /* <DEDUP_REMOVED lines=13> */
.L_x_307:
[----:B------:R-:W-:Y:S05]  /*115d0*/  BSYNC B1 ;  /* 0x0000000000017941 */ /* 0x000fea0003800000 */
.L_x_306:
        /* <DEDUP_REMOVED lines=13> */
.L_x_309:
[----:B------:R-:W-:Y:S05]  /*116b0*/  BSYNC B1 ;  /* 0x0000000000017941 */ /* 0x000fea0003800000 */
.L_x_308:
        /* <DEDUP_REMOVED lines=13> */
.L_x_311:
[----:B------:R-:W-:Y:S05]  /*11790*/  BSYNC B1 ;  /* 0x0000000000017941 */ /* 0x000fea0003800000 */
.L_x_310:
        /* <DEDUP_REMOVED lines=13> */
.L_x_313:
[----:B------:R-:W-:Y:S05]  /*11870*/  BSYNC B1 ;  /* 0x0000000000017941 */ /* 0x000fea0003800000 */
.L_x_312:
        /* <DEDUP_REMOVED lines=13> */
.L_x_315:
[----:B------:R-:W-:Y:S05]  /*11950*/  BSYNC B1 ;  /* 0x0000000000017941 */ /* 0x000fea0003800000 */
.L_x_314:
        /* <DEDUP_REMOVED lines=13> */
.L_x_317:
[----:B------:R-:W-:Y:S05]  /*11a30*/  BSYNC B1 ;  /* 0x0000000000017941 */ /* 0x000fea0003800000 */
.L_x_316:
        /* <DEDUP_REMOVED lines=13> */
.L_x_319:
[----:B------:R-:W-:Y:S05]  /*11b10*/  BSYNC B1 ;  /* 0x0000000000017941 */ /* 0x000fea0003800000 */
.L_x_318:
        /* <DEDUP_REMOVED lines=13> */
.L_x_321:
[----:B------:R-:W-:Y:S05]  /*11bf0*/  BSYNC B1 ;  /* 0x0000000000017941 */ /* 0x000fea0003800000 */
.L_x_320:
        /* <DEDUP_REMOVED lines=13> */
.L_x_323:
[----:B------:R-:W-:Y:S05]  /*11cd0*/  BSYNC B1 ;  /* 0x0000000000017941 */ /* 0x000fea0003800000 */
.L_x_322:
        /* <DEDUP_REMOVED lines=13> */
.L_x_325:
[----:B------:R-:W-:Y:S05]  /*11db0*/  BSYNC B1 ;  /* 0x0000000000017941 */ /* 0x000fea0003800000 */
.L_x_324:
        /* <DEDUP_REMOVED lines=13> */
.L_x_327:
[----:B------:R-:W-:Y:S05]  /*11e90*/  BSYNC B1 ;  /* 0x0000000000017941 */ /* 0x000fea0003800000 */
.L_x_326:
        /* <DEDUP_REMOVED lines=13> */
.L_x_329:
[----:B------:R-:W-:Y:S05]  /*11f70*/  BSYNC B1 ;  /* 0x0000000000017941 */ /* 0x000fea0003800000 */
.L_x_328:
        /* <DEDUP_REMOVED lines=13> */
.L_x_331:
[----:B------:R-:W-:Y:S05]  /*12050*/  BSYNC B1 ;  /* 0x0000000000017941 */ /* 0x000fea0003800000 */
.L_x_330:
        /* <DEDUP_REMOVED lines=13> */
.L_x_333:
[----:B------:R-:W-:Y:S05]  /*12130*/  BSYNC B1 ;  /* 0x0000000000017941 */ /* 0x000fea0003800000 */
.L_x_332:
        /* <DEDUP_REMOVED lines=13> */
.L_x_335:
[----:B------:R-:W-:Y:S05]  /*12210*/  BSYNC B1 ;  /* 0x0000000000017941 */ /* 0x000fea0003800000 */
.L_x_334:
        /* <DEDUP_REMOVED lines=13> */
.L_x_337:
[----:B------:R-:W-:Y:S05]  /*122f0*/  BSYNC B1 ;  /* 0x0000000000017941 */ /* 0x000fea0003800000 */
.L_x_336:
        /* <DEDUP_REMOVED lines=13> */
.L_x_339:
[----:B------:R-:W-:Y:S05]  /*123d0*/  BSYNC B1 ;  /* 0x0000000000017941 */ /* 0x000fea0003800000 */
.L_x_338:
        /* <DEDUP_REMOVED lines=13> */
.L_x_341:
[----:B------:R-:W-:Y:S05]  /*124b0*/  BSYNC B1 ;  /* 0x0000000000017941 */ /* 0x000fea0003800000 */
.L_x_340:
        /* <DEDUP_REMOVED lines=13> */
.L_x_343:
[----:B------:R-:W-:Y:S05]  /*12590*/  BSYNC B1 ;  /* 0x0000000000017941 */ /* 0x000fea0003800000 */
.L_x_342:
        /* <DEDUP_REMOVED lines=13> */
.L_x_345:
[----:B------:R-:W-:Y:S05]  /*12670*/  BSYNC B1 ;  /* 0x0000000000017941 */ /* 0x000fea0003800000 */
.L_x_344:
        /* <DEDUP_REMOVED lines=13> */
.L_x_347:
[----:B------:R-:W-:Y:S05]  /*12750*/  BSYNC B1 ;  /* 0x0000000000017941 */ /* 0x000fea0003800000 */
.L_x_346:
        /* <DEDUP_REMOVED lines=13> */
.L_x_349:
[----:B------:R-:W-:Y:S05]  /*12830*/  BSYNC B1 ;  /* 0x0000000000017941 */ /* 0x000fea0003800000 */
.L_x_348:
        /* <DEDUP_REMOVED lines=13> */
.L_x_351:
[----:B------:R-:W-:Y:S05]  /*12910*/  BSYNC B1 ;  /* 0x0000000000017941 */ /* 0x000fea0003800000 */
.L_x_350:
        /* <DEDUP_REMOVED lines=13> */
.L_x_353:
[----:B------:R-:W-:Y:S05]  /*129f0*/  BSYNC B1 ;  /* 0x0000000000017941 */ /* 0x000fea0003800000 */
.L_x_352:
        /* <DEDUP_REMOVED lines=13> */
.L_x_355:
[----:B------:R-:W-:Y:S05]  /*12ad0*/  BSYNC B1 ;  /* 0x0000000000017941 */ /* 0x000fea0003800000 */
.L_x_354:
        /* <DEDUP_REMOVED lines=13> */
.L_x_357:
[----:B------:R-:W-:Y:S05]  /*12bb0*/  BSYNC B1 ;  /* 0x0000000000017941 */ /* 0x000fea0003800000 */
.L_x_356:
        /* <DEDUP_REMOVED lines=13> */
.L_x_359:
[----:B------:R-:W-:Y:S05]  /*12c90*/  BSYNC B1 ;  /* 0x0000000000017941 */ /* 0x000fea0003800000 */
.L_x_358:
        /* <DEDUP_REMOVED lines=13> */
.L_x_361:
[----:B------:R-:W-:Y:S05]  /*12d70*/  BSYNC B1 ;  /* 0x0000000000017941 */ /* 0x000fea0003800000 */
.L_x_360:
        /* <DEDUP_REMOVED lines=13> */
.L_x_363:
[----:B------:R-:W-:Y:S05]  /*12e50*/  BSYNC B1 ;  /* 0x0000000000017941 */ /* 0x000fea0003800000 */
.L_x_362:
        /* <DEDUP_REMOVED lines=13> */
.L_x_365:
[----:B------:R-:W-:Y:S05]  /*12f30*/  BSYNC B1 ;  /* 0x0000000000017941 */ /* 0x000fea0003800000 */
.L_x_364:
        /* <DEDUP_REMOVED lines=13> */
.L_x_367:
[----:B------:R-:W-:Y:S05]  /*13010*/  BSYNC B1 ;  /* 0x0000000000017941 */ /* 0x000fea0003800000 */
.L_x_366:
        /* <DEDUP_REMOVED lines=13> */
.L_x_369:
[----:B------:R-:W-:Y:S05]  /*130f0*/  BSYNC B1 ;  /* 0x0000000000017941 */ /* 0x000fea0003800000 */
.L_x_368:
        /* <DEDUP_REMOVED lines=13> */
.L_x_371:
[----:B------:R-:W-:Y:S05]  /*131d0*/  BSYNC B1 ;  /* 0x0000000000017941 */ /* 0x000fea0003800000 */
.L_x_370:
        /* <DEDUP_REMOVED lines=13> */
.L_x_373:
[----:B------:R-:W-:Y:S05]  /*132b0*/  BSYNC B1 ;  /* 0x0000000000017941 */ /* 0x000fea0003800000 */
.L_x_372:
        /* <DEDUP_REMOVED lines=13> */
.L_x_375:
[----:B------:R-:W-:Y:S05]  /*13390*/  BSYNC B1 ;  /* 0x0000000000017941 */ /* 0x000fea0003800000 */
.L_x_374:
        /* <DEDUP_REMOVED lines=13> */
.L_x_377:
[----:B------:R-:W-:Y:S05]  /*13470*/  BSYNC B1 ;  /* 0x0000000000017941 */ /* 0x000fea0003800000 */
.L_x_376:
        /* <DEDUP_REMOVED lines=13> */
.L_x_379:
[----:B------:R-:W-:Y:S05]  /*13550*/  BSYNC B1 ;  /* 0x0000000000017941 */ /* 0x000fea0003800000 */
.L_x_378:
        /* <DEDUP_REMOVED lines=13> */
.L_x_381:
[----:B------:R-:W-:Y:S05]  /*13630*/  BSYNC B1 ;  /* 0x0000000000017941 */ /* 0x000fea0003800000 */
.L_x_380:
        /* <DEDUP_REMOVED lines=13> */
.L_x_383:
[----:B------:R-:W-:Y:S05]  /*13710*/  BSYNC B1 ;  /* 0x0000000000017941 */ /* 0x000fea0003800000 */
.L_x_382:
        /* <DEDUP_REMOVED lines=13> */
.L_x_385:
[----:B------:R-:W-:Y:S05]  /*137f0*/  BSYNC B1 ;  /* 0x0000000000017941 */ /* 0x000fea0003800000 */
.L_x_384:
[----:B------:R-:W-:Y:S05]  /*13800*/  @P0 BRA `(.L_x_386) ;  /* 0x0000003400280947 */ /* 0x000fea0003800000 */
[----:B------:R-:W2:Y:S01]  /*13810*/  LDL.LU R2, [R1+0x1f0] ;  /* 0x0001f00001027983 */ /* 0x000ea20000300800 */
[----:B-----5:R-:W-:-:S04]  /*13820*/  LOP3.LUT R0, R0, 0xff, RZ, 0xc0, !PT ;  /* 0x000000ff00007812 */ /* 0x020fc800078ec0ff */
[----:B------:R-:W-:-:S05]  /*13830*/  F2FP.F16.E4M3.UNPACK_B R0, R0 ;  /* 0x00000000ff00723e */ /* 0x000fca00020006ff */
[----:B------:R-:W-:-:S05]  /*13840*/  HADD2.F32 R0, -RZ, R0.H0_H0 ;  /* 0x20000000ff007230 */ /* 0x000fca0000004100 */
[----:B------:R-:W-:-:S04]  /*13850*/  FMUL R0, R0, UR5 ;  /* 0x0000000500007c20 */ /* 0x000fc80008400000 */
[----:B--2---:R-:W-:-:S05]  /*13860*/  FFMA R0, R2, UR4, R0 ;  /* 0x0000000402007c23 */ /* 0x004fca0008000000 */
[----:B0-----:R-:W-:-:S05]  /*13870*/  F2FP.SATFINITE.E4M3.F32.PACK_AB_MERGE_C R3, RZ, R0, RZ ;  /* 0x00000000ff03723e */ /* 0x001fca00048070ff */
[----:B------:R0:W-:Y:S01]  /*13880*/  STG.E.U8 desc[UR52][R30.64+0xa9], R3 ;  /* 0x0000a9031e007986 */ /* 0x0001e2000c101134 */
[----:B------:R-:W-:Y:S05]  /*13890*/  BRA `(.L_x_386) ;  /* 0x0000003400047947 */ /* 0x000fea0003800000 */
.L_x_33:
[----:B------:R-:W-:Y:S01]  /*138a0*/  ISETP.GE.AND P3, PT, R43, 0x1, PT ;  /* 0x000000012b00780c */ /* 0x000fe20003f66270 */
[----:B------:R-:W-:Y:S01]  /*138b0*/  FMUL R227, R227, UR4 ;  /* 0x00000004e3e37c20 */ /* 0x000fe20008400000 */
[----:B------:R-:W-:Y:S01]  /*138c0*/  FMUL R226, R226, UR4 ;  /* 0x00000004e2e27c20 */ /* 0x000fe20008400000 */
[----:B------:R-:W-:Y:S02]  /*138d0*/  ISETP.GE.AND P2, PT, R43, 0x9, PT ;  /* 0x000000092b00780c */ /* 0x000fe40003f46270 */
[C---:B------:R-:W-:Y:S02]  /*138e0*/  ISETP.LT.OR P0, PT, R44.reuse, 0x1, !P3 ;  /* 0x000000012c00780c */ /* 0x040fe40005f01670 */
[----:B------:R-:W-:Y:S02]  /*138f0*/  ISETP.LT.OR P6, PT, R44, 0x2, !P3 ;  /* 0x000000022c00780c */ /* 0x000fe40005fc1670 */
[----:B------:R-:W-:Y:S01]  /*13900*/  F2FP.SATFINITE.E4M3.F32.PACK_AB_MERGE_C R227, RZ, R227, RZ ;  /* 0x000000e3ffe3723e */ /* 0x000fe200048070ff */
[----:B------:R-:W-:Y:S01]  /*13910*/  FMUL R224, R224, UR4 ;  /* 0x00000004e0e07c20 */ /* 0x000fe20008400000 */
[----:B------:R-:W-:-:S02]  /*13920*/  ISETP.LT.OR P1, PT, R44, 0x2, !P2 ;  /* 0x000000022c00780c */ /* 0x000fc40005721670 */
[----:B------:R-:W-:Y:S02]  /*13930*/  F2FP.SATFINITE.E4M3.F32.PACK_AB_MERGE_C R33, RZ, R226, RZ ;  /* 0x000000e2ff21723e */ /* 0x000fe400048070ff */
[----:B------:R-:W-:-:S03]  /*13940*/  ISETP.LT.OR P5, PT, R44, 0x9, !P3 ;  /* 0x000000092c00780c */ /* 0x000fc60005fa1670 */
[----:B------:R0:W-:Y:S01]  /*13950*/  @!P0 STG.E.U8 desc[UR52][R24.64], R227 ;  /* 0x000000e318008986 */ /* 0x0001e2000c101134 */
[C---:B------:R-:W-:Y:S01]  /*13960*/  ISETP.LT.OR P0, PT, R44.reuse, 0x1, !P2 ;  /* 0x000000012c00780c */ /* 0x040fe20005701670 */
[----:B------:R-:W-:Y:S01]  /*13970*/  FMUL R225, R225, UR4 ;  /* 0x00000004e1e17c20 */ /* 0x000fe20008400000 */
[----:B------:R-:W-:Y:S01]  /*13980*/  F2FP.SATFINITE.E4M3.F32.PACK_AB_MERGE_C R35, RZ, R224, RZ ;  /* 0x000000e0ff23723e */ /* 0x000fe200048070ff */
[----:B------:R-:W-:Y:S01]  /*13990*/  FMUL R223, R223, UR4 ;  /* 0x00000004dfdf7c20 */ /* 0x000fe20008400000 */
[----:B------:R1:W-:Y:S01]  /*139a0*/  @!P6 STG.E.U8 desc[UR52][R24.64+0x1], R33 ;  /* 0x000001211800e986 */ /* 0x0003e2000c101134 */
[----:B------:R-:W-:-:S03]  /*139b0*/  ISETP.LT.OR P6, PT, R44, 0xa, !P3 ;  /* 0x0000000a2c00780c */ /* 0x000fc60005fc1670 */
[----:B0-----:R-:W2:Y:S04]  /*139c0*/  LDL.LU R227, [R1+0x8] ;  /* 0x0000080001e37983 */ /* 0x001ea80000300800 */
[----:B------:R-:W3:Y:S01]  /*139d0*/  LDL.LU R226, [R1+0x4] ;  /* 0x0000040001e27983 */ /* 0x000ee20000300800 */
[----:B------:R-:W-:Y:S01]  /*139e0*/  F2FP.SATFINITE.E4M3.F32.PACK_AB_MERGE_C R225, RZ, R225, RZ ;  /* 0x000000e1ffe1723e */ /* 0x000fe200048070ff */
[----:B------:R-:W-:Y:S02]  /*139f0*/  FMUL R222, R222, UR4 ;  /* 0x00000004dede7c20 */ /* 0x000fe40008400000 */
[----:B------:R-:W4:Y:S01]  /*13a00*/  LDL.LU R224, [R1] ;  /* 0x0000000001e07983 */ /* 0x000f220000300800 */
[----:B------:R-:W-:-:S03]  /*13a10*/  F2FP.SATFINITE.E4M3.F32.PACK_AB_MERGE_C R223, RZ, R223, RZ ;  /* 0x000000dfffdf723e */ /* 0x000fc600048070ff */
[----:B------:R-:W-:Y:S01]  /*13a20*/  @!P0 STG.E.U8 desc[UR52][R26.64], R225 ;  /* 0x000000e11a008986 */ /* 0x000fe2000c101134 */
[----:B------:R-:W-:-:S03]  /*13a30*/  F2FP.SATFINITE.E4M3.F32.PACK_AB_MERGE_C R37, RZ, R222, RZ ;  /* 0x000000deff25723e */ /* 0x000fc600048070ff */
[----:B------:R0:W-:Y:S01]  /*13a40*/  @!P1 STG.E.U8 desc[UR52][R26.64+0x1], R35 ;  /* 0x000001231a009986 */ /* 0x0001e2000c101134 */
[----:B------:R-:W-:-:S03]  /*13a50*/  ISETP.LT.OR P0, PT, R44, 0x9, !P2 ;  /* 0x000000092c00780c */ /* 0x000fc60005701670 */
[----:B------:R-:W-:Y:S01]  /*13a60*/  @!P5 STG.E.U8 desc[UR52][R24.64+0x8], R223 ;  /* 0x000008df1800d986 */ /* 0x000fe2000c101134 */
[----:B------:R-:W-:Y:S01]  /*13a70*/  ISETP.LT.OR P5, PT, R44, 0xa, !P2 ;  /* 0x0000000a2c00780c */ /* 0x000fe200057a1670 */
[----:B------:R-:W-:Y:S01]  /*13a80*/  FMUL R220, R220, UR4 ;  /* 0x00000004dcdc7c20 */ /* 0x000fe20008400000 */
[----:B------:R-:W-:Y:S01]  /*13a90*/  ISETP.GE.AND P1, PT, R43, 0x81, PT ;  /* 0x000000812b00780c */ /* 0x000fe20003f26270 */
[----:B------:R-:W-:Y:S01]  /*13aa0*/  FMUL R221, R221, UR4 ;  /* 0x00000004dddd7c20 */ /* 0x000fe20008400000 */
[----:B------:R-:W-:Y:S02]  /*13ab0*/  @!P6 STG.E.U8 desc[UR52][R24.64+0x9], R37 ;  /* 0x000009251800e986 */ /* 0x000fe4000c101134 */
[----:B------:R-:W-:Y:S01]  /*13ac0*/  ISETP.LT.OR P6, PT, R44, 0x1, !P1 ;  /* 0x000000012c00780c */ /* 0x000fe20004fc1670 */
[----:B------:R-:W-:Y:S01]  /*13ad0*/  FMUL R219, R219, UR4 ;  /* 0x00000004dbdb7c20 */ /* 0x000fe20008400000 */
[----:B-1----:R-:W-:Y:S01]  /*13ae0*/  F2FP.SATFINITE.E4M3.F32.PACK_AB_MERGE_C R33, RZ, R220, RZ ;  /* 0x000000dcff21723e */ /* 0x002fe200048070ff */
[----:B------:R-:W-:Y:S01]  /*13af0*/  FMUL R218, R218, UR4 ;  /* 0x00000004dada7c20 */ /* 0x000fe20008400000 */
[----:B------:R-:W-:Y:S01]  /*13b00*/  F2FP.SATFINITE.E4M3.F32.PACK_AB_MERGE_C R221, RZ, R221, RZ ;  /* 0x000000ddffdd723e */ /* 0x000fe200048070ff */
[----:B------:R-:W-:Y:S01]  /*13b10*/  FMUL R217, R217, UR4 ;  /* 0x00000004d9d97c20 */ /* 0x000fe20008400000 */
[----:B------:R-:W-:Y:S01]  /*13b20*/  F2FP.SATFINITE.E4M3.F32.PACK_AB_MERGE_C R219, RZ, R219, RZ ;  /* 0x000000dbffdb723e */ /* 0x000fe200048070ff */
[----:B------:R1:W-:Y:S01]  /*13b30*/  @!P5 STG.E.U8 desc[UR52][R26.64+0x9], R33 ;  /* 0x000009211a00d986 */ /* 0x0003e2000c101134 */
[----:B------:R-:W-:-:S03]  /*13b40*/  ISETP.LT.OR P5, PT, R44, 0x2, !P1 ;  /* 0x000000022c00780c */ /* 0x000fc60004fa1670 */
[----:B------:R-:W-:Y:S01]  /*13b50*/  @!P0 STG.E.U8 desc[UR52][R26.64+0x8], R221 ;  /* 0x000008dd1a008986 */ /* 0x000fe2000c101134 */
[----:B------:R-:W-:-:S03]  /*13b60*/  ISETP.GE.AND P0, PT, R43, 0x89, PT ;  /* 0x000000892b00780c */ /* 0x000fc60003f06270 */
[----:B------:R-:W-:Y:S01]  /*13b70*/  @!P6 STG.E.U8 desc[UR52][R28.64], R219 ;  /* 0x000000db1c00e986 */ /* 0x000fe2000c101134 */
[----:B------:R-:W-:Y:S02]  /*13b80*/  ISETP.LT.OR P6, PT, R44, 0x1, !P0 ;  /* 0x000000012c00780c */ /* 0x000fe400047c1670 */
[----:B0-----:R-:W-:Y:S01]  /*13b90*/  F2FP.SATFINITE.E4M3.F32.PACK_AB_MERGE_C R35, RZ, R218, RZ ;  /* 0x000000daff23723e */ /* 0x001fe200048070ff */
[----:B------:R-:W-:Y:S01]  /*13ba0*/  FMUL R216, R216, UR4 ;  /* 0x00000004d8d87c20 */ /* 0x000fe20008400000 */
[----:B------:R-:W-:Y:S01]  /*13bb0*/  F2FP.SATFINITE.E4M3.F32.PACK_AB_MERGE_C R217, RZ, R217, RZ ;  /* 0x000000d9ffd9723e */ /* 0x000fe200048070ff */
[----:B------:R-:W-:Y:S01]  /*13bc0*/  FMUL R215, R215, UR4 ;  /* 0x00000004d7d77c20 */ /* 0x000fe20008400000 */
[----:B------:R-:W-:Y:S01]  /*13bd0*/  FMUL R214, R214, UR4 ;  /* 0x00000004d6d67c20 */ /* 0x000fe20008400000 */
[----:B------:R0:W-:Y:S01]  /*13be0*/  @!P5 STG.E.U8 desc[UR52][R28.64+0x1], R35 ;  /* 0x000001231c00d986 */ /* 0x0001e2000c101134 */
[----:B------:R-:W-:Y:S02]  /*13bf0*/  ISETP.LT.OR P5, PT, R44, 0x2, !P0 ;  /* 0x000000022c00780c */ /* 0x000fe400047a1670 */
[----:B-1----:R-:W-:Y:S01]  /*13c00*/  F2FP.SATFINITE.E4M3.F32.PACK_AB_MERGE_C R33, RZ, R216, RZ ;  /* 0x000000d8ff21723e */ /* 0x002fe200048070ff */
[----:B------:R-:W-:Y:S01]  /*13c10*/  FMUL R213, R213, UR4 ;  /* 0x00000004d5d57c20 */ /* 0x000fe20008400000 */
[----:B------:R-:W-:Y:S01]  /*13c20*/  FMUL R212, R212, UR4 ;  /* 0x00000004d4d47c20 */ /* 0x000fe20008400000 */
[----:B------:R-:W-:Y:S01]  /*13c30*/  @!P6 STG.E.U8 desc[UR52][R30.64], R217 ;  /* 0x000000d91e00e986 */ /* 0x000fe2000c101134 */
[----:B------:R-:W-:-:S02]  /*13c40*/  ISETP.LT.OR P6, PT, R44, 0x9, !P1 ;  /* 0x000000092c00780c */ /* 0x000fc40004fc1670 */
[----:B------:R-:W-:Y:S01]  /*13c50*/  F2FP.SATFINITE.E4M3.F32.PACK_AB_MERGE_C R215, RZ, R215, RZ ;  /* 0x000000d7ffd7723e */ /* 0x000fe200048070ff */
[----:B------:R-:W-:Y:S01]  /*13c60*/  FMUL R211, R211, UR4 ;  /* 0x00000004d3d37c20 */ /* 0x000fe20008400000 */
[----:B------:R-:W-:Y:S01]  /*13c70*/  FMUL R210, R210, UR4 ;  /* 0x00000004d2d27c20 */ /* 0x000fe20008400000 */
[----:B------:R-:W-:Y:S01]  /*13c80*/  FMUL R209, R209, UR4 ;  /* 0x00000004d1d17c20 */ /* 0x000fe20008400000 */
[----:B------:R-:W-:Y:S01]  /*13c90*/  FMUL R208, R208, UR4 ;  /* 0x00000004d0d07c20 */ /* 0x000fe20008400000 */
[----:B------:R1:W-:Y:S01]  /*13ca0*/  @!P5 STG.E.U8 desc[UR52][R30.64+0x1], R33 ;  /* 0x000001211e00d986 */ /* 0x0003e2000c101134 */
[----:B------:R-:W-:Y:S02]  /*13cb0*/  ISETP.LT.OR P5, PT, R44, 0xa, !P1 ;  /* 0x0000000a2c00780c */ /* 0x000fe40004fa1670 */
[----:B0-----:R-:W-:Y:S01]  /*13cc0*/  F2FP.SATFINITE.E4M3.F32.PACK_AB_MERGE_C R35, RZ, R214, RZ ;  /* 0x000000d6ff23723e */ /* 0x001fe200048070ff */
        /* <DEDUP_REMOVED lines=46> */
[C---:B------:R-:W-:Y:S02]  /*13fb0*/  ISETP.LT.OR P5, PT, R44.reuse, 0x1a, !P3 ;  /* 0x0000001a2c00780c */ /* 0x040fe40005fa1670 */
[----:B0-----:R-:W-:Y:S01]  /*13fc0*/  F2FP.SATFINITE.E4M3.F32.PACK_AB_MERGE_C R35, RZ, R206, RZ ;  /* 0x000000ceff23723e */ /* 0x001fe200048070ff */
[----:B------:R-:W-:Y:S01]  /*13fd0*/  FMUL R7, R7, UR4 ;  /* 0x0000000407077c20 */ /* 0x000fe20008400000 */
[----:B------:R-:W2:Y:S04]  /*13fe0*/  LDL.LU R225, [R1+0x18] ;  /* 0x0000180001e17983 */ /* 0x000ea80000300800 */
[----:B------:R-:W-:Y:S01]  /*13ff0*/  @!P6 STG.E.U8 desc[UR52][R24.64+0x18], R207 ;  /* 0x000018cf1800e986 */ /* 0x000fe2000c101134 */
[----:B------:R-:W-:-:S02]  /*14000*/  ISETP.LT.OR P6, PT, R44, 0x19, !P2 ;  /* 0x000000192c00780c */ /* 0x000fc400057c1670 */
[----:B------:R-:W-:Y:S01]  /*14010*/  F2FP.SATFINITE.E4M3.F32.PACK_AB_MERGE_C R205, RZ, R205, RZ ;  /* 0x000000cdffcd723e */ /* 0x000fe200048070ff */
[----:B------:R-:W2:Y:S04]  /*14020*/  LDL.LU R222, [R1+0x14] ;  /* 0x0000140001de7983 */ /* 0x000ea80000300800 */
[----:B------:R0:W-:Y:S01]  /*14030*/  @!P5 STG.E.U8 desc[UR52][R24.64+0x19], R35 ;  /* 0x000019231800d986 */ /* 0x0001e2000c101134 */
[C---:B------:R-:W-:Y:S02]  /*14040*/  ISETP.LT.OR P5, PT, R44.reuse, 0x1a, !P2 ;  /* 0x0000001a2c00780c */ /* 0x040fe400057a1670 */
[----:B-1----:R-:W-:Y:S01]  /*14050*/  F2FP.SATFINITE.E4M3.F32.PACK_AB_MERGE_C R33, RZ, R204, RZ ;  /* 0x000000ccff21723e */ /* 0x002fe200048070ff */
[----:B------:R-:W2:Y:S04]  /*14060*/  LDL.LU R223, [R1+0x10] ;  /* 0x0000100001df7983 */ /* 0x000ea80000300800 */
[----:B------:R-:W-:Y:S01]  /*14070*/  @!P6 STG.E.U8 desc[UR52][R26.64+0x18], R205 ;  /* 0x000018cd1a00e986 */ /* 0x000fe2000c101134 */
[----:B------:R-:W-:-:S02]  /*14080*/  ISETP.LT.OR P6, PT, R44, 0x11, !P1 ;  /* 0x000000112c00780c */ /* 0x000fc40004fc1670 */
[----:B------:R-:W-:Y:S01]  /*14090*/  F2FP.SATFINITE.E4M3.F32.PACK_AB_MERGE_C R203, RZ, R203, RZ ;  /* 0x000000cbffcb723e */ /* 0x000fe200048070ff */
[----:B------:R-:W2:Y:S01]  /*140a0*/  LDL.LU R220, [R1+0xc] ;  /* 0x00000c0001dc7983 */ /* 0x000ea20000300800 */
[----:B0-----:R-:W-:Y:S01]  /*140b0*/  F2FP.SATFINITE.E4M3.F32.PACK_AB_MERGE_C R35, RZ, R202, RZ ;  /* 0x000000caff23723e */ /* 0x001fe200048070ff */
[----:B------:R-:W-:Y:S01]  /*140c0*/  FMUL R6, R6, UR4 ;  /* 0x0000000406067c20 */ /* 0x000fe20008400000 */
[----:B------:R-:W-:Y:S01]  /*140d0*/  F2FP.SATFINITE.E4M3.F32.PACK_AB_MERGE_C R201, RZ, R201, RZ ;  /* 0x000000c9ffc9723e */ /* 0x000fe200048070ff */
[----:B------:R0:W-:Y:S01]  /*140e0*/  @!P5 STG.E.U8 desc[UR52][R26.64+0x19], R33 ;  /* 0x000019211a00d986 */ /* 0x0001e2000c101134 */
[----:B------:R-:W-:Y:S01]  /*140f0*/  ISETP.LT.OR P5, PT, R44, 0x12, !P1 ;  /* 0x000000122c00780c */ /* 0x000fe20004fa1670 */
[----:B------:R-:W-:Y:S01]  /*14100*/  FMUL R5, R5, UR4 ;  /* 0x0000000405057c20 */ /* 0x000fe20008400000 */
[----:B------:R-:W-:Y:S01]  /*14110*/  F2FP.SATFINITE.E4M3.F32.PACK_AB_MERGE_C R23, RZ, R23, RZ ;  /* 0x00000017ff17723e */ /* 0x000fe200048070ff */
[----:B------:R-:W-:Y:S01]  /*14120*/  FMUL R4, R4, UR4 ;  /* 0x0000000404047c20 */ /* 0x000fe20008400000 */
[----:B------:R-:W-:Y:S01]  /*14130*/  F2FP.SATFINITE.E4M3.F32.PACK_AB_MERGE_C R21, RZ, R21, RZ ;  /* 0x00000015ff15723e */ /* 0x000fe200048070ff */
[----:B------:R-:W-:Y:S01]  /*14140*/  @!P6 STG.E.U8 desc[UR52][R28.64+0x10], R203 ;  /* 0x000010cb1c00e986 */ /* 0x000fe2000c101134 */
[----:B------:R-:W-:Y:S01]  /*14150*/  ISETP.LT.OR P6, PT, R44, 0x11, !P0 ;  /* 0x000000112c00780c */ /* 0x000fe200047c1670 */
[----:B-----5:R-:W-:Y:S01]  /*14160*/  FMUL R0, R0, UR4 ;  /* 0x0000000400007c20 */ /* 0x020fe20008400000 */
[----:B------:R-:W-:Y:S01]  /*14170*/  F2FP.SATFINITE.E4M3.F32.PACK_AB_MERGE_C R19, RZ, R19, RZ ;  /* 0x00000013ff13723e */ /* 0x000fe200048070ff */
[----:B------:R-:W-:Y:S01]  /*14180*/  FMUL R3, R3, UR4 ;  /* 0x0000000403037c20 */ /* 0x000fe20008400000 */
[----:B------:R-:W-:Y:S01]  /*14190*/  F2FP.SATFINITE.E4M3.F32.PACK_AB_MERGE_C R17, RZ, R17, RZ ;  /* 0x00000011ff11723e */ /* 0x000fe200048070ff */
[----:B------:R-:W-:Y:S01]  /*141a0*/  FMUL R2, R2, UR4 ;  /* 0x0000000402027c20 */ /* 0x000fe20008400000 */
[----:B0-----:R-:W-:Y:S01]  /*141b0*/  F2FP.SATFINITE.E4M3.F32.PACK_AB_MERGE_C R33, RZ, R200, RZ ;  /* 0x000000c8ff21723e */ /* 0x001fe200048070ff */
[----:B------:R0:W-:Y:S01]  /*141c0*/  @!P5 STG.E.U8 desc[UR52][R28.64+0x11], R35 ;  /* 0x000011231c00d986 */ /* 0x0001e2000c101134 */
[----:B------:R-:W-:-:S02]  /*141d0*/  ISETP.LT.OR P5, PT, R44, 0x12, !P0 ;  /* 0x000000122c00780c */ /* 0x000fc400047a1670 */
[----:B------:R-:W-:Y:S02]  /*141e0*/  F2FP.SATFINITE.E4M3.F32.PACK_AB_MERGE_C R15, RZ, R15, RZ ;  /* 0x0000000fff0f723e */ /* 0x000fe400048070ff */
[----:B------:R-:W-:Y:S01]  /*141f0*/  F2FP.SATFINITE.E4M3.F32.PACK_AB_MERGE_C R13, RZ, R13, RZ ;  /* 0x0000000dff0d723e */ /* 0x000fe200048070ff */
[----:B------:R-:W-:Y:S01]  /*14200*/  @!P6 STG.E.U8 desc[UR52][R30.64+0x10], R201 ;  /* 0x000010c91e00e986 */ /* 0x000fe2000c101134 */
[C---:B------:R-:W-:Y:S02]  /*14210*/  ISETP.LT.OR P6, PT, R44.reuse, 0x19, !P1 ;  /* 0x000000192c00780c */ /* 0x040fe40004fc1670 */
[----:B------:R-:W-:Y:S02]  /*14220*/  F2FP.SATFINITE.E4M3.F32.PACK_AB_MERGE_C R11, RZ, R11, RZ ;  /* 0x0000000bff0b723e */ /* 0x000fe400048070ff */
[----:B------:R-:W-:Y:S02]  /*14230*/  F2FP.SATFINITE.E4M3.F32.PACK_AB_MERGE_C R9, RZ, R9, RZ ;  /* 0x00000009ff09723e */ /* 0x000fe400048070ff */
[----:B0-----:R-:W-:Y:S01]  /*14240*/  F2FP.SATFINITE.E4M3.F32.PACK_AB_MERGE_C R35, RZ, R22, RZ ;  /* 0x00000016ff23723e */ /* 0x001fe200048070ff */
[----:B------:R0:W-:Y:S01]  /*14250*/  @!P5 STG.E.U8 desc[UR52][R30.64+0x11], R33 ;  /* 0x000011211e00d986 */ /* 0x0001e2000c101134 */
[----:B------:R-:W-:-:S02]  /*14260*/  ISETP.LT.OR P5, PT, R44, 0x1a, !P1 ;  /* 0x0000001a2c00780c */ /* 0x000fc40004fa1670 */
[----:B------:R-:W-:Y:S02]  /*14270*/  F2FP.SATFINITE.E4M3.F32.PACK_AB_MERGE_C R7, RZ, R7, RZ ;  /* 0x00000007ff07723e */ /* 0x000fe400048070ff */
[----:B------:R-:W-:Y:S01]  /*14280*/  F2FP.SATFINITE.E4M3.F32.PACK_AB_MERGE_C R5, RZ, R5, RZ ;  /* 0x00000005ff05723e */ /* 0x000fe200048070ff */
[----:B------:R1:W-:Y:S01]  /*14290*/  @!P6 STG.E.U8 desc[UR52][R28.64+0x18], R23 ;  /* 0x000018171c00e986 */ /* 0x0003e2000c101134 */
[----:B------:R-:W-:Y:S02]  /*142a0*/  ISETP.LT.OR P6, PT, R44, 0x19, !P0 ;  /* 0x000000192c00780c */ /* 0x000fe400047c1670 */
[----:B------:R-:W-:Y:S02]  /*142b0*/  F2FP.SATFINITE.E4M3.F32.PACK_AB_MERGE_C R3, RZ, R3, RZ ;  /* 0x00000003ff03723e */ /* 0x000fe400048070ff */
[----:B0-----:R-:W-:-:S03]  /*142c0*/  F2FP.SATFINITE.E4M3.F32.PACK_AB_MERGE_C R33, RZ, R20, RZ ;  /* 0x00000014ff21723e */ /* 0x001fc600048070ff */
[----:B------:R-:W-:Y:S01]  /*142d0*/  @!P5 STG.E.U8 desc[UR52][R28.64+0x19], R35 ;  /* 0x000019231c00d986 */ /* 0x000fe2000c101134 */
[----:B------:R-:W-:Y:S02]  /*142e0*/  ISETP.LT.OR P5, PT, R44, 0x1a, !P0 ;  /* 0x0000001a2c00780c */ /* 0x000fe400047a1670 */
[----:B-1----:R-:W-:-:S03]  /*142f0*/  F2FP.SATFINITE.E4M3.F32.PACK_AB_MERGE_C R23, RZ, R18, RZ ;  /* 0x00000012ff17723e */ /* 0x002fc600048070ff */
[----:B------:R0:W-:Y:S01]  /*14300*/  @!P6 STG.E.U8 desc[UR52][R30.64+0x18], R21 ;  /* 0x000018151e00e986 */ /* 0x0001e2000c101134 */
[----:B------:R-:W-:-:S07]  /*14310*/  ISETP.LT.OR P6, PT, R44, 0x21, !P3 ;  /* 0x000000212c00780c */ /* 0x000fce0005fc1670 */
[----:B------:R-:W-:Y:S01]  /*14320*/  @!P5 STG.E.U8 desc[UR52][R30.64+0x19], R33 ;  /* 0x000019211e00d986 */ /* 0x000fe2000c101134 */
[----:B------:R-:W-:Y:S02]  /*14330*/  ISETP.LT.OR P5, PT, R44, 0x22, !P3 ;  /* 0x000000222c00780c */ /* 0x000fe40005fa1670 */
[----:B0-----:R-:W-:-:S03]  /*14340*/  F2FP.SATFINITE.E4M3.F32.PACK_AB_MERGE_C R21, RZ, R16, RZ ;  /* 0x00000010ff15723e */ /* 0x001fc600048070ff */
        /* <DEDUP_REMOVED lines=37> */
[----:B------:R1:W-:Y:S01]  /*145a0*/  @!P5 STG.E.U8 desc[UR52][R30.64+0x29], R9 ;  /* 0x000029091e00d986 */ /* 0x0003e2000c101134 */
[----:B------:R-:W-:Y:S02]  /*145b0*/  ISETP.LT.OR P5, PT, R44, 0x32, !P3 ;  /* 0x000000322c00780c */ /* 0x000fe40005fa1670 */
[----:B0-----:R-:W-:Y:S01]  /*145c0*/  F2FP.SATFINITE.E4M3.F32.PACK_AB_MERGE_C R5, RZ, R0, RZ ;  /* 0x00000000ff05723e */ /* 0x001fe200048070ff */
[----:B----4-:R-:W-:Y:S02]  /*145d0*/  FMUL R0, R224, UR4 ;  /* 0x00000004e0007c20 */ /* 0x010fe40008400000 */
[----:B------:R0:W-:Y:S01]  /*145e0*/  @!P6 STG.E.U8 desc[UR52][R24.64+0x30], R3 ;  /* 0x000030031800e986 */ /* 0x0001e2000c101134 */
[----:B------:R-:W-:-:S03]  /*145f0*/  ISETP.LT.OR P6, PT, R44, 0x31, !P2 ;  /* 0x000000312c00780c */ /* 0x000fc600057c1670 */
[----:B------:R-:W4:Y:S01]  /*14600*/  LDL.LU R224, [R1+0x1c] ;  /* 0x00001c0001e07983 */ /* 0x000f220000300800 */
[----:B-1----:R-:W-:Y:S01]  /*14610*/  F2FP.SATFINITE.E4M3.F32.PACK_AB_MERGE_C R9, RZ, R0, RZ ;  /* 0x00000000ff09723e */ /* 0x002fe200048070ff */
[----:B---3--:R-:W-:Y:S02]  /*14620*/  FMUL R0, R226, UR4 ;  /* 0x00000004e2007c20 */ /* 0x008fe40008400000 */
[----:B------:R1:W-:Y:S01]  /*14630*/  @!P5 STG.E.U8 desc[UR52][R24.64+0x31], R7 ;  /* 0x000031071800d986 */ /* 0x0003e2000c101134 */
[----:B------:R-:W-:-:S03]  /*14640*/  ISETP.LT.OR P5, PT, R44, 0x32, !P2 ;  /* 0x000000322c00780c */ /* 0x000fc600057a1670 */
[----:B------:R-:W3:Y:S01]  /*14650*/  LDL.LU R226, [R1+0x20] ;  /* 0x0000200001e27983 */ /* 0x000ee20000300800 */
[----:B0-----:R-:W-:Y:S01]  /*14660*/  F2FP.SATFINITE.E4M3.F32.PACK_AB_MERGE_C R3, RZ, R0, RZ ;  /* 0x00000000ff03723e */ /* 0x001fe200048070ff */
[----:B--2---:R-:W-:Y:S02]  /*14670*/  FMUL R0, R227, UR4 ;  /* 0x00000004e3007c20 */ /* 0x004fe40008400000 */
[----:B------:R-:W2:Y:S03]  /*14680*/  LDL.LU R227, [R1+0x24] ;  /* 0x0000240001e37983 */ /* 0x000ea60000300800 */
[----:B-1----:R-:W-:Y:S01]  /*14690*/  F2FP.SATFINITE.E4M3.F32.PACK_AB_MERGE_C R7, RZ, R0, RZ ;  /* 0x00000000ff07723e */ /* 0x002fe200048070ff */
[----:B------:R0:W-:Y:S01]  /*146a0*/  @!P6 STG.E.U8 desc[UR52][R26.64+0x30], R5 ;  /* 0x000030051a00e986 */ /* 0x0001e2000c101134 */
[----:B------:R-:W-:-:S03]  /*146b0*/  ISETP.LT.OR P6, PT, R44, 0x39, !P3 ;  /* 0x000000392c00780c */ /* 0x000fc60005fc1670 */
[----:B------:R1:W-:Y:S01]  /*146c0*/  @!P5 STG.E.U8 desc[UR52][R26.64+0x31], R9 ;  /* 0x000031091a00d986 */ /* 0x0003e2000c101134 */
[----:B------:R-:W-:-:S09]  /*146d0*/  ISETP.LT.OR P5, PT, R44, 0x3a, !P3 ;  /* 0x0000003a2c00780c */ /* 0x000fd20005fa1670 */
[----:B------:R1:W-:Y:S01]  /*146e0*/  @!P6 STG.E.U8 desc[UR52][R24.64+0x38], R3 ;  /* 0x000038031800e986 */ /* 0x0003e2000c101134 */
[----:B------:R-:W-:-:S03]  /*146f0*/  ISETP.LT.OR P6, PT, R44, 0x39, !P2 ;  /* 0x000000392c00780c */ /* 0x000fc600057c1670 */
[----:B------:R1:W-:Y:S01]  /*14700*/  @!P5 STG.E.U8 desc[UR52][R24.64+0x39], R7 ;  /* 0x000039071800d986 */ /* 0x0003e2000c101134 */
[----:B------:R-:W-:Y:S01]  /*14710*/  ISETP.LT.OR P5, PT, R44, 0x3a, !P2 ;  /* 0x0000003a2c00780c */ /* 0x000fe200057a1670 */
[----:B------:R-:W-:Y:S02]  /*14720*/  FMUL R0, R220, UR4 ;  /* 0x00000004dc007c20 */ /* 0x000fe40008400000 */
[----:B------:R-:W2:Y:S03]  /*14730*/  LDL.LU R220, [R1+0x28] ;  /* 0x0000280001dc7983 */ /* 0x000ea60000300800 */
[----:B0-----:R-:W-:Y:S01]  /*14740*/  F2FP.SATFINITE.E4M3.F32.PACK_AB_MERGE_C R5, RZ, R0, RZ ;  /* 0x00000000ff05723e */ /* 0x001fe200048070ff */
[----:B------:R-:W-:Y:S02]  /*14750*/  FMUL R0, R223, UR4 ;  /* 0x00000004df007c20 */ /* 0x000fe40008400000 */
[----:B------:R-:W2:Y:S03]  /*14760*/  LDL.LU R223, [R1+0x2c] ;  /* 0x00002c0001df7983 */ /* 0x000ea60000300800 */
[----:B-1----:R-:W-:Y:S01]  /*14770*/  F2FP.SATFINITE.E4M3.F32.PACK_AB_MERGE_C R9, RZ, R0, RZ ;  /* 0x00000000ff09723e */ /* 0x002fe200048070ff */
[----:B------:R-:W-:-:S02]  /*14780*/  FMUL R0, R222, UR4 ;  /* 0x00000004de007c20 */ /* 0x000fc40008400000 */
[----:B------:R-:W2:Y:S03]  /*14790*/  LDL.LU R222, [R1+0x30] ;  /* 0x0000300001de7983 */ /* 0x000ea60000300800 */
[----:B------:R-:W-:Y:S01]  /*147a0*/  F2FP.SATFINITE.E4M3.F32.PACK_AB_MERGE_C R3, RZ, R0, RZ ;  /* 0x00000000ff03723e */ /* 0x000fe200048070ff */
[----:B------:R-:W-:Y:S02]  /*147b0*/  FMUL R0, R225, UR4 ;  /* 0x00000004e1007c20 */ /* 0x000fe40008400000 */
[----:B------:R-:W2:Y:S03]  /*147c0*/  LDL.LU R225, [R1+0x34] ;  /* 0x0000340001e17983 */ /* 0x000ea60000300800 */
[----:B------:R-:W-:Y:S01]  /*147d0*/  F2FP.SATFINITE.E4M3.F32.PACK_AB_MERGE_C R7, RZ, R0, RZ ;  /* 0x00000000ff07723e */ /* 0x000fe200048070ff */
[----:B------:R0:W-:Y:S04]  /*147e0*/  @!P6 STG.E.U8 desc[UR52][R26.64+0x38], R5 ;  /* 0x000038051a00e986 */ /* 0x0001e8000c101134 */
[----:B------:R1:W-:Y:S01]  /*147f0*/  @!P5 STG.E.U8 desc[UR52][R26.64+0x39], R9 ;  /* 0x000039091a00d986 */ /* 0x0003e2000c101134 */
[----:B----4-:R-:W-:-:S03]  /*14800*/  FMUL R0, R224, UR4 ;  /* 0x00000004e0007c20 */ /* 0x010fc60008400000 */
[----:B------:R-:W4:Y:S02]  /*14810*/  LDL.LU R224, [R1+0x38] ;  /* 0x0000380001e07983 */ /* 0x000f240000300800 */
[----:B0-----:R-:W-:Y:S01]  /*14820*/  F2FP.SATFINITE.E4M3.F32.PACK_AB_MERGE_C R5, RZ, R0, RZ ;  /* 0x00000000ff05723e */ /* 0x001fe200048070ff */
[----:B---3--:R-:W-:Y:S02]  /*14830*/  FMUL R0, R226, UR4 ;  /* 0x00000004e2007c20 */ /* 0x008fe40008400000 */
[----:B------:R-:W3:Y:S03]  /*14840*/  LDL.LU R226, [R1+0x3c] ;  /* 0x00003c0001e27983 */ /* 0x000ee60000300800 */
[----:B-1----:R-:W-:Y:S01]  /*14850*/  F2FP.SATFINITE.E4M3.F32.PACK_AB_MERGE_C R9, RZ, R0, RZ ;  /* 0x00000000ff09723e */ /* 0x002fe200048070ff */
[----:B--2---:R-:W-:Y:S02]  /*14860*/  FMUL R0, R227, UR4 ;  /* 0x00000004e3007c20 */ /* 0x004fe40008400000 */
[----:B------:R-:W2:Y:S01]  /*14870*/  LDL.LU R227, [R1+0x40] ;  /* 0x0000400001e37983 */ /* 0x000ea20000300800 */
[----:B------:R-:W-:-:S02]  /*14880*/  ISETP.LT.OR P6, PT, R44, 0x31, !P1 ;  /* 0x000000312c00780c */ /* 0x000fc40004fc1670 */
[----:B------:R-:W-:-:S11]  /*14890*/  ISETP.LT.OR P5, PT, R44, 0x32, !P1 ;  /* 0x000000322c00780c */ /* 0x000fd60004fa1670 */
[----:B------:R0:W-:Y:S01]  /*148a0*/  @!P6 STG.E.U8 desc[UR52][R28.64+0x30], R3 ;  /* 0x000030031c00e986 */ /* 0x0001e2000c101134 */
[----:B------:R-:W-:-:S03]  /*148b0*/  ISETP.LT.OR P6, PT, R44, 0x31, !P0 ;  /* 0x000000312c00780c */ /* 0x000fc600047c1670 */
[----:B------:R1:W-:Y:S01]  /*148c0*/  @!P5 STG.E.U8 desc[UR52][R28.64+0x31], R7 ;  /* 0x000031071c00d986 */ /* 0x0003e2000c101134 */
[----:B------:R-:W-:Y:S02]  /*148d0*/  ISETP.LT.OR P5, PT, R44, 0x32, !P0 ;  /* 0x000000322c00780c */ /* 0x000fe400047a1670 */
[----:B0-----:R-:W-:-:S07]  /*148e0*/  F2FP.SATFINITE.E4M3.F32.PACK_AB_MERGE_C R3, RZ, R0, RZ ;  /* 0x00000000ff03723e */ /* 0x001fce00048070ff */
[----:B------:R0:W-:Y:S01]  /*148f0*/  @!P6 STG.E.U8 desc[UR52][R30.64+0x30], R5 ;  /* 0x000030051e00e986 */ /* 0x0001e2000c101134 */
[----:B------:R-:W-:-:S03]  /*14900*/  ISETP.LT.OR P6, PT, R44, 0x39, !P1 ;  /* 0x000000392c00780c */ /* 0x000fc60004fc1670 */
[----:B------:R0:W-:Y:S01]  /*14910*/  @!P5 STG.E.U8 desc[UR52][R30.64+0x31], R9 ;  /* 0x000031091e00d986 */ /* 0x0001e2000c101134 */
[----:B------:R-:W-:-:S09]  /*14920*/  ISETP.LT.OR P5, PT, R44, 0x3a, !P1 ;  /* 0x0000003a2c00780c */ /* 0x000fd20004fa1670 */
[----:B------:R0:W-:Y:S01]  /*14930*/  @!P6 STG.E.U8 desc[UR52][R28.64+0x38], R3 ;  /* 0x000038031c00e986 */ /* 0x0001e2000c101134 */
[----:B------:R-:W-:Y:S01]  /*14940*/  ISETP.LT.OR P6, PT, R44, 0x39, !P0 ;  /* 0x000000392c00780c */ /* 0x000fe200047c1670 */
[----:B------:R-:W-:Y:S02]  /*14950*/  FMUL R0, R220, UR4 ;  /* 0x00000004dc007c20 */ /* 0x000fe40008400000 */
[----:B------:R-:W2:Y:S03]  /*14960*/  LDL.LU R220, [R1+0x44] ;  /* 0x0000440001dc7983 */ /* 0x000ea60000300800 */
[----:B-1----:R-:W-:Y:S01]  /*14970*/  F2FP.SATFINITE.E4M3.F32.PACK_AB_MERGE_C R7, RZ, R0, RZ ;  /* 0x00000000ff07723e */ /* 0x002fe200048070ff */
[----:B------:R-:W-:Y:S02]  /*14980*/  FMUL R0, R223, UR4 ;  /* 0x00000004df007c20 */ /* 0x000fe40008400000 */
[----:B------:R-:W2:Y:S03]  /*14990*/  LDL.LU R223, [R1+0x48] ;  /* 0x0000480001df7983 */ /* 0x000ea60000300800 */
[----:B0-----:R-:W-:Y:S01]  /*149a0*/  F2FP.SATFINITE.E4M3.F32.PACK_AB_MERGE_C R5, RZ, R0, RZ ;  /* 0x00000000ff05723e */ /* 0x001fe200048070ff */
        /* <DEDUP_REMOVED lines=472> */
[C---:B------:R-:W-:Y:S01]  /*16730*/  ISETP.LT.OR P5, PT, R44.reuse, 0x92, !P0 ;  /* 0x000000922c00780c */ /* 0x040fe200047a1670 */
[----:B------:R-:W2:Y:S04]  /*16740*/  LDL.LU R218, [R1+0x1cc] ;  /* 0x0001cc0001da7983 */ /* 0x000ea80000300800 */
[----:B------:R-:W2:Y:S04]  /*16750*/  LDL.LU R219, [R1+0x1d0] ;  /* 0x0001d00001db7983 */ /* 0x000ea80000300800 */
[----:B------:R-:W2:Y:S04]  /*16760*/  LDL.LU R221, [R1+0x1d4] ;  /* 0x0001d40001dd7983 */ /* 0x000ea80000300800 */
        /* <DEDUP_REMOVED lines=17> */
[----:B------:R-:W-:Y:S01]  /*16880*/  FMUL R0, R222, UR4 ;  /* 0x00000004de007c20 */ /* 0x000fe20008400000 */
[----:B------:R-:W-:Y:S04]  /*16890*/  @!P5 STG.E.U8 desc[UR52][R30.64+0x99], R9 ;  /* 0x000099091e00d986 */ /* 0x000fe8000c101134 */
[----:B------:R-:W-:Y:S01]  /*168a0*/  F2FP.SATFINITE.E4M3.F32.PACK_AB_MERGE_C R7, RZ, R0, RZ ;  /* 0x00000000ff07723e */ /* 0x000fe200048070ff */
[----:B------:R-:W-:Y:S01]  /*168b0*/  FMUL R0, R225, UR4 ;  /* 0x00000004e1007c20 */ /* 0x000fe20008400000 */
[----:B------:R-:W2:Y:S04]  /*168c0*/  LDL.LU R222, [R1+0x1e0] ;  /* 0x0001e00001de7983 */ /* 0x000ea80000300800 */
[----:B------:R-:W-:Y:S01]  /*168d0*/  F2FP.SATFINITE.E4M3.F32.PACK_AB_MERGE_C R5, RZ, R0, RZ ;  /* 0x00000000ff05723e */ /* 0x000fe200048070ff */
[----:B------:R0:W-:Y:S04]  /*168e0*/  @!P6 STG.E.U8 desc[UR52][R24.64+0xa0], R3 ;  /* 0x0000a0031800e986 */ /* 0x0001e8000c101134 */
[----:B------:R-:W2:Y:S01]  /*168f0*/  LDL.LU R225, [R1+0x1e4] ;  /* 0x0001e40001e17983 */ /* 0x000ea20000300800 */
[----:B----4-:R-:W-:-:S03]  /*16900*/  FMUL R0, R224, UR4 ;  /* 0x00000004e0007c20 */ /* 0x010fc60008400000 */
[----:B------:R-:W4:Y:S02]  /*16910*/  LDL.LU R224, [R1+0x1e8] ;  /* 0x0001e80001e07983 */ /* 0x000f240000300800 */
[----:B0-----:R-:W-:Y:S01]  /*16920*/  F2FP.SATFINITE.E4M3.F32.PACK_AB_MERGE_C R3, RZ, R0, RZ ;  /* 0x00000000ff03723e */ /* 0x001fe200048070ff */
[----:B---3--:R-:W-:Y:S02]  /*16930*/  FMUL R0, R226, UR4 ;  /* 0x00000004e2007c20 */ /* 0x008fe40008400000 */
[----:B------:R-:W3:Y:S01]  /*16940*/  LDL.LU R226, [R1+0x1ec] ;  /* 0x0001ec0001e27983 */ /* 0x000ee20000300800 */
[----:B--2---:R-:W-:-:S03]  /*16950*/  FMUL R2, R227, UR4 ;  /* 0x00000004e3027c20 */ /* 0x004fc60008400000 */
[----:B------:R-:W2:Y:S01]  /*16960*/  LDL.LU R227, [R1+0x1f0] ;  /* 0x0001f00001e37983 */ /* 0x000ea20000300800 */
[C---:B------:R-:W-:Y:S02]  /*16970*/  ISETP.LT.OR P5, PT, R44.reuse, 0xa2, !P3 ;  /* 0x000000a22c00780c */ /* 0x040fe40005fa1670 */
[----:B------:R-:W-:-:S11]  /*16980*/  ISETP.LT.OR P6, PT, R44, 0xa1, !P2 ;  /* 0x000000a12c00780c */ /* 0x000fd600057c1670 */
[----:B------:R0:W-:Y:S01]  /*16990*/  @!P5 STG.E.U8 desc[UR52][R24.64+0xa1], R7 ;  /* 0x0000a1071800d986 */ /* 0x0001e2000c101134 */
[----:B------:R-:W-:-:S03]  /*169a0*/  ISETP.LT.OR P5, PT, R44, 0xa2, !P2 ;  /* 0x000000a22c00780c */ /* 0x000fc600057a1670 */
[----:B------:R1:W-:Y:S01]  /*169b0*/  @!P6 STG.E.U8 desc[UR52][R26.64+0xa0], R5 ;  /* 0x0000a0051a00e986 */ /* 0x0003e2000c101134 */
[C---:B------:R-:W-:Y:S02]  /*169c0*/  ISETP.LT.OR P6, PT, R44.reuse, 0xa9, !P3 ;  /* 0x000000a92c00780c */ /* 0x040fe40005fc1670 */
[----:B------:R-:W-:Y:S02]  /*169d0*/  ISETP.LT.OR P3, PT, R44, 0xaa, !P3 ;  /* 0x000000aa2c00780c */ /* 0x000fe40005f61670 */
[----:B------:R-:W-:Y:S02]  /*169e0*/  F2FP.SATFINITE.E4M3.F32.PACK_AB_MERGE_C R9, RZ, R2, RZ ;  /* 0x00000002ff09723e */ /* 0x000fe400048070ff */
[----:B0-----:R-:W-:Y:S01]  /*169f0*/  F2FP.SATFINITE.E4M3.F32.PACK_AB_MERGE_C R7, RZ, R0, RZ ;  /* 0x00000000ff07723e */ /* 0x001fe200048070ff */
[----:B------:R-:W-:Y:S02]  /*16a00*/  FMUL R0, R218, UR4 ;  /* 0x00000004da007c20 */ /* 0x000fe40008400000 */
[----:B------:R-:W-:Y:S01]  /*16a10*/  @!P5 STG.E.U8 desc[UR52][R26.64+0xa1], R3 ;  /* 0x0000a1031a00d986 */ /* 0x000fe2000c101134 */
[----:B------:R-:W-:-:S02]  /*16a20*/  ISETP.LT.OR P5, PT, R44, 0xa9, !P2 ;  /* 0x000000a92c00780c */ /* 0x000fc400057a1670 */
[C---:B------:R-:W-:Y:S01]  /*16a30*/  ISETP.LT.OR P2, PT, R44.reuse, 0xaa, !P2 ;  /* 0x000000aa2c00780c */ /* 0x040fe20005741670 */
[----:B------:R0:W-:Y:S01]  /*16a40*/  @!P6 STG.E.U8 desc[UR52][R24.64+0xa8], R7 ;  /* 0x0000a8071800e986 */ /* 0x0001e2000c101134 */
[C---:B------:R-:W-:Y:S01]  /*16a50*/  ISETP.LT.OR P6, PT, R44.reuse, 0xa1, !P1 ;  /* 0x000000a12c00780c */ /* 0x040fe20004fc1670 */
[----:B------:R-:W-:Y:S02]  /*16a60*/  FMUL R2, R219, UR4 ;  /* 0x00000004db027c20 */ /* 0x000fe40008400000 */
[----:B------:R0:W-:Y:S01]  /*16a70*/  @!P3 STG.E.U8 desc[UR52][R24.64+0xa9], R9 ;  /* 0x0000a9091800b986 */ /* 0x0001e2000c101134 */
[----:B------:R-:W-:Y:S02]  /*16a80*/  ISETP.LT.OR P3, PT, R44, 0xa2, !P1 ;  /* 0x000000a22c00780c */ /* 0x000fe40004f61670 */
[----:B-1----:R-:W-:Y:S01]  /*16a90*/  F2FP.SATFINITE.E4M3.F32.PACK_AB_MERGE_C R5, RZ, R0, RZ ;  /* 0x00000000ff05723e */ /* 0x002fe200048070ff */
[----:B------:R-:W-:Y:S01]  /*16aa0*/  FMUL R0, R221, UR4 ;  /* 0x00000004dd007c20 */ /* 0x000fe20008400000 */
[----:B------:R-:W-:-:S04]  /*16ab0*/  F2FP.SATFINITE.E4M3.F32.PACK_AB_MERGE_C R11, RZ, R2, RZ ;  /* 0x00000002ff0b723e */ /* 0x000fc800048070ff */
[----:B0-----:R-:W-:Y:S01]  /*16ac0*/  F2FP.SATFINITE.E4M3.F32.PACK_AB_MERGE_C R7, RZ, R0, RZ ;  /* 0x00000000ff07723e */ /* 0x001fe200048070ff */
[----:B------:R-:W-:Y:S01]  /*16ad0*/  @!P5 STG.E.U8 desc[UR52][R26.64+0xa8], R5 ;  /* 0x0000a8051a00d986 */ /* 0x000fe2000c101134 */
[----:B------:R-:W-:-:S03]  /*16ae0*/  ISETP.LT.OR P5, PT, R44, 0xa1, !P0 ;  /* 0x000000a12c00780c */ /* 0x000fc600047a1670 */
[----:B------:R-:W-:Y:S01]  /*16af0*/  @!P2 STG.E.U8 desc[UR52][R26.64+0xa9], R11 ;  /* 0x0000a90b1a00a986 */ /* 0x000fe2000c101134 */
[----:B------:R-:W-:-:S03]  /*16b00*/  ISETP.LT.OR P2, PT, R44, 0xa9, !P1 ;  /* 0x000000a92c00780c */ /* 0x000fc60004f41670 */
[----:B------:R0:W-:Y:S01]  /*16b10*/  @!P6 STG.E.U8 desc[UR52][R28.64+0xa0], R7 ;  /* 0x0000a0071c00e986 */ /* 0x0001e2000c101134 */
[C---:B------:R-:W-:Y:S02]  /*16b20*/  ISETP.LT.OR P6, PT, R44.reuse, 0xa2, !P0 ;  /* 0x000000a22c00780c */ /* 0x040fe400047c1670 */
[----:B------:R-:W-:Y:S01]  /*16b30*/  ISETP.LT.OR P1, PT, R44, 0xaa, !P1 ;  /* 0x000000aa2c00780c */ /* 0x000fe20004f21670 */
[----:B------:R-:W-:-:S05]  /*16b40*/  FMUL R3, R220, UR4 ;  /* 0x00000004dc037c20 */ /* 0x000fca0008400000 */
[----:B------:R-:W-:Y:S01]  /*16b50*/  F2FP.SATFINITE.E4M3.F32.PACK_AB_MERGE_C R9, RZ, R3, RZ ;  /* 0x00000003ff09723e */ /* 0x000fe200048070ff */
[----:B------:R-:W-:-:S04]  /*16b60*/  FMUL R0, R223, UR4 ;  /* 0x00000004df007c20 */ /* 0x000fc80008400000 */
[----:B------:R1:W-:Y:S01]  /*16b70*/  @!P3 STG.E.U8 desc[UR52][R28.64+0xa1], R9 ;  /* 0x0000a1091c00b986 */ /* 0x0003e2000c101134 */
[C---:B------:R-:W-:Y:S02]  /*16b80*/  ISETP.LT.OR P3, PT, R44.reuse, 0xa9, !P0 ;  /* 0x000000a92c00780c */ /* 0x040fe40004761670 */
[----:B------:R-:W-:Y:S02]  /*16b90*/  F2FP.SATFINITE.E4M3.F32.PACK_AB_MERGE_C R13, RZ, R0, RZ ;  /* 0x00000000ff0d723e */ /* 0x000fe400048070ff */
[----:B------:R-:W-:Y:S01]  /*16ba0*/  ISETP.LT.OR P0, PT, R44, 0xaa, !P0 ;  /* 0x000000aa2c00780c */ /* 0x000fe20004701670 */
[----:B------:R-:W-:-:S05]  /*16bb0*/  FMUL R0, R222, UR4 ;  /* 0x00000004de007c20 */ /* 0x000fca0008400000 */
[----:B0-----:R-:W-:Y:S01]  /*16bc0*/  F2FP.SATFINITE.E4M3.F32.PACK_AB_MERGE_C R7, RZ, R0, RZ ;  /* 0x00000000ff07723e */ /* 0x001fe200048070ff */
[----:B------:R-:W-:Y:S01]  /*16bd0*/  FMUL R2, R225, UR4 ;  /* 0x00000004e1027c20 */ /* 0x000fe20008400000 */
[----:B------:R0:W-:Y:S04]  /*16be0*/  @!P5 STG.E.U8 desc[UR52][R30.64+0xa0], R13 ;  /* 0x0000a00d1e00d986 */ /* 0x0001e8000c101134 */
[----:B-1----:R-:W-:Y:S01]  /*16bf0*/  F2FP.SATFINITE.E4M3.F32.PACK_AB_MERGE_C R9, RZ, R2, RZ ;  /* 0x00000002ff09723e */ /* 0x002fe200048070ff */
[----:B------:R0:W-:Y:S04]  /*16c00*/  @!P6 STG.E.U8 desc[UR52][R30.64+0xa1], R7 ;  /* 0x0000a1071e00e986 */ /* 0x0001e8000c101134 */
[----:B------:R0:W-:Y:S01]  /*16c10*/  @!P2 STG.E.U8 desc[UR52][R28.64+0xa8], R9 ;  /* 0x0000a8091c00a986 */ /* 0x0001e2000c101134 */
[----:B----4-:R-:W-:Y:S01]  /*16c20*/  FMUL R3, R224, UR4 ;  /* 0x00000004e0037c20 */ /* 0x010fe20008400000 */
[----:B---3--:R-:W-:-:S04]  /*16c30*/  FMUL R4, R226, UR4 ;  /* 0x00000004e2047c20 */ /* 0x008fc80008400000 */
[----:B------:R-:W-:Y:S01]  /*16c40*/  F2FP.SATFINITE.E4M3.F32.PACK_AB_MERGE_C R3, RZ, R3, RZ ;  /* 0x00000003ff03723e */ /* 0x000fe200048070ff */
[----:B--2---:R-:W-:Y:S01]  /*16c50*/  FMUL R5, R227, UR4 ;  /* 0x00000004e3057c20 */ /* 0x004fe20008400000 */
[----:B------:R-:W-:-:S04]  /*16c60*/  F2FP.SATFINITE.E4M3.F32.PACK_AB_MERGE_C R11, RZ, R4, RZ ;  /* 0x00000004ff0b723e */ /* 0x000fc800048070ff */
[----:B------:R-:W-:Y:S01]  /*16c70*/  F2FP.SATFINITE.E4M3.F32.PACK_AB_MERGE_C R5, RZ, R5, RZ ;  /* 0x00000005ff05723e */ /* 0x000fe200048070ff */
[----:B------:R0:W-:Y:S04]  /*16c80*/  @!P1 STG.E.U8 desc[UR52][R28.64+0xa9], R3 ;  /* 0x0000a9031c009986 */ /* 0x0001e8000c101134 */
[----:B------:R0:W-:Y:S04]  /*16c90*/  @!P3 STG.E.U8 desc[UR52][R30.64+0xa8], R11 ;  /* 0x0000a80b1e00b986 */ /* 0x0001e8000c101134 */
[----:B------:R0:W-:Y:S02]  /*16ca0*/  @!P0 STG.E.U8 desc[UR52][R30.64+0xa9], R5 ;  /* 0x0000a9051e008986 */ /* 0x0001e4000c101134 */
.L_x_386:
[----:B------:R-:W-:Y:S05]  /*16cb0*/  BSYNC B0 ;  /* 0x0000000000007941 */ /* 0x000fea0003800000 */
.L_x_32:
[----:B0----5:R-:W2:Y:S04]  /*16cc0*/  LDL.LU R3, [R1+0x1f8] ;  /* 0x0001f80001037983 */ /* 0x021ea80000300800 */
[----:B------:R-:W2:Y:S01]  /*16cd0*/  LDL.LU R2, [R1+0x200] ;  /* 0x0002000001027983 */ /* 0x000ea20000300800 */
[----:B------:R-:W-:Y:S01]  /*16ce0*/  ULDC UR6, c[0x0][0xc] ;  /* 0x0000030000067ab9 */ /* 0x000fe20000000800 */
[----:B------:R-:W-:Y:S01]  /*16cf0*/  ULDC UR7, c[0x0][0x10] ;  /* 0x0000040000077ab9 */ /* 0x000fe20000000800 */
[----:B------:R-:W2:Y:S01]  /*16d00*/  LDC R5, c[0x0][0x14] ;  /* 0x00000500ff057b82 */ /* 0x000ea20000000800 */
[----:B------:R-:W-:Y:S01]  /*16d10*/  UIMAD.WIDE.U32 UR6, UR6, UR7, URZ ;  /* 0x00000007060672a5 */ /* 0x000fe2000f8e003f */
[----:B------:R-:W-:-:S05]  /*16d20*/  PRMT R0, RZ, 0x7610, R0 ;  /* 0x00007610ff007816 */ /* 0x000fca0000000000 */
[----:B--2---:R-:W-:-:S04]  /*16d30*/  IMAD.WIDE.U32 R2, R5, UR6, R2 ;  /* 0x0000000605027c25 */ /* 0x004fc8000f8e0002 */
[----:B------:R-:W-:Y:S01]  /*16d40*/  IMAD R5, R5, UR7, RZ ;  /* 0x0000000705057c24 */ /* 0x000fe2000f8e02ff */
[----:B------:R-:W-:Y:S01]  /*16d50*/  ULDC.64 UR6, c[0x0][0x650] ;  /* 0x0001940000067ab9 */ /* 0x000fe20000000a00 */
[----:B------:R-:W-:Y:S01]  /*16d60*/  IMAD.MOV.U32 R11, RZ, RZ, R2 ;  /* 0x000000ffff0b7224 */ /* 0x000fe200078e0002 */
[----:B------:R-:W-:Y:S01]  /*16d70*/  ISETP.GE.U32.AND P0, PT, R2, UR6, PT ;  /* 0x0000000602007c0c */ /* 0x000fe2000bf06070 */
[----:B------:R-:W-:Y:S01]  /*16d80*/  IMAD.IADD R13, R3, 0x1, R5 ;  /* 0x00000001030d7824 */ /* 0x000fe200078e0205 */
[----:B------:R-:W-:Y:S01]  /*16d90*/  UMOV UR6, 0xffffffff ;  /* 0xffffffff00067882 */ /* 0x000fe20000000000 */
[----:B------:R-:W-:Y:S02]  /*16da0*/  IMAD.MOV.U32 R3, RZ, RZ, -0x1 ;  /* 0xffffffffff037424 */ /* 0x000fe400078e00ff */
[----:B------:R-:W-:Y:S01]  /*16db0*/  IMAD.U32 R2, RZ, RZ, UR6 ;  /* 0x00000006ff027e24 */ /* 0x000fe2000f8e00ff */
[----:B------:R0:W-:Y:S01]  /*16dc0*/  STL [R1+0x1f8], R13 ;  /* 0x0001f80d01007387 */ /* 0x0001e20000100800 */
[----:B------:R-:W-:-:S03]  /*16dd0*/  ISETP.GE.U32.AND.EX P0, PT, R13, UR7, PT, P0 ;  /* 0x000000070d007c0c */ /* 0x000fc6000bf06100 */
[----:B------:R0:W-:Y:S04]  /*16de0*/  STL [R1+0x210], R3 ;  /* 0x0002100301007387 */ /* 0x0001e80000100800 */
[----:B------:R0:W-:Y:S04]  /*16df0*/  STL [R1+0x200], R11 ;  /* 0x0002000b01007387 */ /* 0x0001e80000100800 */
[----:B------:R0:W-:Y:S02]  /*16e00*/  STL [R1+0x208], R2 ;  /* 0x0002080201007387 */ /* 0x0001e40000100800 */
[----:B------:R-:W-:Y:S05]  /*16e10*/  @P0 BRA `(.L_x_387) ;  /* 0x00000004007c0947 */ /* 0x000fea0003800000 */
[----:B------:R-:W2:Y:S01]  /*16e20*/  S2R R8, SR_CTAID.X ;  /* 0x0000000000087919 */ /* 0x000ea20000002500 */
[----:B------:R-:W-:Y:S01]  /*16e30*/  ULDC.64 UR12, c[0x0][0x628] ;  /* 0x00018a00000c7ab9 */ /* 0x000fe20000000a00 */
[----:B------:R-:W0:Y:S01]  /*16e40*/  LDC R9, c[0x0][0x144] ;  /* 0x00005100ff097b82 */ /* 0x000e220000000800 */
[----:B------:R-:W-:Y:S01]  /*16e50*/  ULDC UR6, c[0x0][0x150] ;  /* 0x0000540000067ab9 */ /* 0x000fe20000000800 */
[----:B------:R-:W0:Y:S01]  /*16e60*/  S2R R12, SR_CTAID.Y ;  /* 0x00000000000c7919 */ /* 0x000e220000002600 */
[----:B------:R-:W-:Y:S01]  /*16e70*/  ISETP.NE.U32.AND P0, PT, RZ, UR12, PT ;  /* 0x0000000cff007c0c */ /* 0x000fe2000bf05070 */
[----:B------:R-:W-:Y:S01]  /*16e80*/  ULDC UR15, c[0x0][0x630] ;  /* 0x00018c00000f7ab9 */ /* 0x000fe20000000800 */
[----:B------:R-:W-:Y:S02]  /*16e90*/  R2UR UR10, R11 ;  /* 0x000000000b0a72ca */ /* 0x000fe400000e0000 */
[----:B------:R-:W-:Y:S01]  /*16ea0*/  ISETP.NE.AND.EX P0, PT, RZ, UR13, PT, P0 ;  /* 0x0000000dff007c0c */ /* 0x000fe2000bf05300 */
[----:B------:R-:W0:Y:S01]  /*16eb0*/  LDC.64 R6, c[0x0][0x620] ;  /* 0x00018800ff067b82 */ /* 0x000e220000000a00 */
[----:B------:R-:W-:-:S02]  /*16ec0*/  R2UR UR11, R13 ;  /* 0x000000000d0b72ca */ /* 0x000fc400000e0000 */
[----:B--2---:R-:W-:-:S05]  /*16ed0*/  I2FP.F32.U32 R0, R8 ;  /* 0x0000000800007245 */ /* 0x004fca0000201000 */
[----:B------:R-:W-:-:S06]  /*16ee0*/  FMUL R0, R0, UR6 ;  /* 0x0000000600007c20 */ /* 0x000fcc0008400000 */
[----:B------:R-:W2:Y:S01]  /*16ef0*/  F2I.U32.TRUNC.NTZ R0, R0 ;  /* 0x0000000000007305 */ /* 0x000ea2000020f000 */
        /* <DEDUP_REMOVED lines=13> */
.L_x_388:
[----:B------:R-:W-:Y:S01]  /*16fd0*/  USHF.R.U64 UR10, UR10, UR15, UR11 ;  /* 0x0000000f0a0a7299 */ /* 0x000fe2000800120b */
[----:B------:R-:W5:Y:S01]  /*16fe0*/  LDC.64 R20, c[0x0][0x640] ;  /* 0x00019000ff147b82 */ /* 0x000f620000000a00 */
[----:B------:R-:W-:Y:S01]  /*16ff0*/  USHF.R.U32.HI UR6, URZ, UR15, UR11 ;  /* 0x0000000f3f067299 */ /* 0x000fe2000801160b */
[----:B--2---:R-:W-:Y:S02]  /*17000*/  IMAD.MOV R10, RZ, RZ, -R0 ;  /* 0x000000ffff0a7224 */ /* 0x004fe400078e0a00 */
[----:B0-----:R-:W-:Y:S01]  /*17010*/  IMAD.MOV.U32 R2, RZ, RZ, R11 ;  /* 0x000000ffff027224 */ /* 0x001fe200078e000b */
[----:B------:R-:W-:Y:S01]  /*17020*/  IADD3 R5, P0, RZ, -UR10, RZ ;  /* 0x8000000aff057c10 */ /* 0x000fe2000ff1e0ff */
[----:B------:R-:W-:Y:S02]  /*17030*/  IMAD R17, R9, R10, R8 ;  /* 0x0000000a09117224 */ /* 0x000fe400078e0208 */
[----:B------:R-:W0:Y:S02]  /*17040*/  LDC R4, c[0x0][0x618] ;  /* 0x00018600ff047b82 */ /* 0x000e240000000800 */
[----:B------:R-:W-:Y:S01]  /*17050*/  IMAD.X R3, RZ, RZ, ~UR6, P0 ;  /* 0x80000006ff037e24 */ /* 0x000fe200080e06ff */
[----:B------:R-:W-:-:S03]  /*17060*/  ULDC UR6, c[0x0][0x154] ;  /* 0x0000550000067ab9 */ /* 0x000fc60000000800 */
[-C--:B------:R-:W-:Y:S02]  /*17070*/  IMAD R0, R3, R6.reuse, RZ ;  /* 0x0000000603007224 */ /* 0x080fe400078e02ff */
[----:B------:R-:W2:Y:S01]  /*17080*/  LDC R14, c[0x0][0x608] ;  /* 0x00018200ff0e7b82 */ /* 0x000ea20000000800 */
[----:B------:R-:W-:Y:S02]  /*17090*/  IMAD.MOV.U32 R3, RZ, RZ, R13 ;  /* 0x000000ffff037224 */ /* 0x000fe400078e000d */
[----:B------:R-:W-:-:S05]  /*170a0*/  IMAD.WIDE.U32 R2, R5, R6, R2 ;  /* 0x0000000605027225 */ /* 0x000fca00078e0002 */
[----:B------:R-:W1:Y:S01]  /*170b0*/  LDC R18, c[0x0][0x658] ;  /* 0x00019600ff127b82 */ /* 0x000e620000000800 */
[----:B------:R-:W-:Y:S01]  /*170c0*/  IMAD R5, R5, R7, R0 ;  /* 0x0000000705057224 */ /* 0x000fe200078e0200 */
[----:B------:R-:W-:Y:S01]  /*170d0*/  I2FP.F32.U32 R0, R12 ;  /* 0x0000000c00007245 */ /* 0x000fe20000201000 */
[----:B------:R-:W-:Y:S01]  /*170e0*/  IMAD.MOV.U32 R7, RZ, RZ, 0x1 ;  /* 0x00000001ff077424 */ /* 0x000fe200078e00ff */
[----:B-----5:R-:W-:Y:S01]  /*170f0*/  ISETP.NE.U32.AND P0, PT, R20, RZ, PT ;  /* 0x000000ff1400720c */ /* 0x020fe20003f05070 */
[----:B------:R-:W-:Y:S02]  /*17100*/  IMAD.IADD R3, R3, 0x1, R5 ;  /* 0x0000000103037824 */ /* 0x000fe400078e0205 */
[----:B------:R-:W-:Y:S01]  /*17110*/  FMUL R0, R0, UR6 ;  /* 0x0000000600007c20 */ /* 0x000fe20008400000 */
[----:B------:R-:W3:Y:S01]  /*17120*/  LDC R15, c[0x0][0x148] ;  /* 0x00005200ff0f7b82 */ /* 0x000ee20000000800 */
[----:B------:R-:W-:Y:S01]  /*17130*/  ISETP.NE.AND.EX P0, PT, R21, RZ, PT, P0 ;  /* 0x000000ff1500720c */ /* 0x000fe20003f05300 */
[----:B------:R-:W-:Y:S01]  /*17140*/  IMAD.MOV.U32 R5, RZ, RZ, -0x1 ;  /* 0xffffffffff057424 */ /* 0x000fe200078e00ff */
[-CC-:B0-----:R-:W-:Y:S01]  /*17150*/  SHF.R.U64 R10, R2, R4.reuse, R3.reuse ;  /* 0x00000004020a7219 */ /* 0x181fe20000001203 */
[----:B------:R0:W0:Y:S01]  /*17160*/  F2I.U32.TRUNC.NTZ R13, R0 ;  /* 0x00000000000d7305 */ /* 0x000022000020f000 */
[----:B------:R-:W-:-:S03]  /*17170*/  SHF.R.U32.HI R3, RZ, R4, R3 ;  /* 0x00000004ff037219 */ /* 0x000fc60000011603 */
[----:B------:R-:W0:Y:S01]  /*17180*/  LDC R16, c[0x0][0x600] ;  /* 0x00018000ff107b82 */ /* 0x000e220000000800 */
[-CC-:B--2---:R-:W-:Y:S02]  /*17190*/  SHF.R.U64 R8, R10, R14.reuse, R3.reuse ;  /* 0x0000000e0a087219 */ /* 0x184fe40000001203 */
[----:B------:R-:W-:-:S05]  /*171a0*/  SHF.R.U32.HI R3, RZ, R14, R3 ;  /* 0x0000000eff037219 */ /* 0x000fca0000011603 */
[----:B------:R-:W2:Y:S01]  /*171b0*/  LDC R22, c[0x0][0x648] ;  /* 0x00019200ff167b82 */ /* 0x000ea20000000800 */
[-CC-:B-1----:R-:W-:Y:S02]  /*171c0*/  SHF.R.U64 R11, R8, R18.reuse, R3.reuse ;  /* 0x00000012080b7219 */ /* 0x182fe40000001203 */
[-C--:B------:R-:W-:Y:S02]  /*171d0*/  SHF.L.U32 R5, R5, R18.reuse, RZ ;  /* 0x0000001205057219 */ /* 0x080fe400000006ff */
[-C--:B------:R-:W-:Y:S01]  /*171e0*/  SHF.R.U32.HI R3, RZ, R18.reuse, R3 ;  /* 0x00000012ff037219 */ /* 0x080fe20000011603 */
[----:B------:R-:W-:Y:S01]  /*171f0*/  IMAD.MOV.U32 R2, RZ, RZ, R11 ;  /* 0x000000ffff027224 */ /* 0x000fe200078e000b */
[----:B------:R-:W-:Y:S01]  /*17200*/  SHF.L.U32 R42, R7, R18, RZ ;  /* 0x00000012072a7219 */ /* 0x000fe200000006ff */
[----:B------:R-:W1:Y:S01]  /*17210*/  LDC R23, c[0x0][0x638] ;  /* 0x00018e00ff177b82 */ /* 0x000e620000000800 */
[----:B------:R-:W-:-:S07]  /*17220*/  LOP3.LUT R19, RZ, R5, RZ, 0x33, !PT ;  /* 0x00000005ff137212 */ /* 0x000fce00078e33ff */
[----:B------:R-:W0:Y:S01]  /*17230*/  LDC R24, c[0x0][0x610] ;  /* 0x00018400ff187b82 */ /* 0x000e220000000800 */
[----:B------:R-:W-:Y:S05]  /*17240*/  @!P0 BRA `(.L_x_389) ;  /* 0x0000000000288947 */ /* 0x000fea0003800000 */
[----:B0-----:R-:W0:Y:S02]  /*17250*/  LDC R0, c[0x0][0x64c] ;  /* 0x00019300ff007b82 */ /* 0x001e240000000800 */
[----:B0-----:R-:W-:-:S05]  /*17260*/  IADD3 R7, P0, R11, R0, RZ ;  /* 0x000000000b077210 */ /* 0x001fca0007f1e0ff */
        /* <DEDUP_REMOVED lines=8> */
.L_x_389:
[----:B0-2---:R-:W-:Y:S01]  /*172f0*/  SHF.R.U64 R0, R2, R22, R3 ;  /* 0x0000001602007219 */ /* 0x005fe20000001203 */
[----:B------:R-:W-:Y:S01]  /*17300*/  VIADD R5, R16, 0xffffffff ;  /* 0xffffffff10057836 */ /* 0x000fe20000000000 */
[----:B------:R-:W-:Y:S01]  /*17310*/  LOP3.LUT R3, R8, R19, RZ, 0xc0, !PT ;  /* 0x0000001308037212 */ /* 0x000fe200078ec0ff */
[----:B------:R-:W-:Y:S02]  /*17320*/  IMAD.MOV R13, RZ, RZ, -R13 ;  /* 0x000000ffff0d7224 */ /* 0x000fe400078e0a0d */
[----:B------:R-:W-:Y:S02]  /*17330*/  IMAD.MOV R2, RZ, RZ, -R0 ;  /* 0x000000ffff027224 */ /* 0x000fe400078e0a00 */
[----:B------:R-:W-:Y:S01]  /*17340*/  IMAD R42, R42, R0, R3 ;  /* 0x000000002a2a7224 */ /* 0x000fe200078e0203 */
[----:B------:R-:W-:Y:S01]  /*17350*/  LOP3.LUT R3, R10, R5, RZ, 0xc0, !PT ;  /* 0x000000050a037212 */ /* 0x000fe200078ec0ff */
[----:B---3--:R-:W-:Y:S02]  /*17360*/  @P4 IMAD R17, R15, R13, R12 ;  /* 0x0000000d0f114224 */ /* 0x008fe400078e020c */
[----:B-1----:R-:W-:-:S02]  /*17370*/  IMAD R0, R2, R23, R11 ;  /* 0x0000001702007224 */ /* 0x002fc400078e020b */
[----:B------:R-:W-:Y:S02]  /*17380*/  IMAD.MOV.U32 R2, RZ, RZ, 0x1 ;  /* 0x00000001ff027424 */ /* 0x000fe400078e00ff */
[----:B------:R-:W-:Y:S02]  /*17390*/  IMAD R42, R42, R24, R17 ;  /* 0x000000182a2a7224 */ /* 0x000fe400078e0211 */
[----:B------:R-:W-:Y:S01]  /*173a0*/  IMAD R3, R0, R16, R3 ;  /* 0x0000001000037224 */ /* 0x000fe200078e0203 */
[----:B------:R-:W-:-:S04]  /*173b0*/  PRMT R0, R2, 0x7610, R0 ;  /* 0x0000761002007816 */ /* 0x000fc80000000000 */
[----:B------:R-:W-:Y:S02]  /*173c0*/  SEL R2, R3, R42, !P4 ;  /* 0x0000002a03027207 */ /* 0x000fe40006000000 */
[----:B------:R-:W-:-:S03]  /*173d0*/  SEL R42, R42, R3, !P4 ;  /* 0x000000032a2a7207 */ /* 0x000fc60006000000 */
[----:B------:R0:W-:Y:S02]  /*173e0*/  STL [R1+0x210], R2 ;  /* 0x0002100201007387 */ /* 0x0001e40000100800 */
[----:B0-----:R-:W-:-:S05]  /*173f0*/  IMAD.U32 R2, RZ, RZ, UR10 ;  /* 0x0000000aff027e24 */ /* 0x001fca000f8e00ff */
[----:B------:R2:W-:Y:S02]  /*17400*/  STL [R1+0x208], R2 ;  /* 0x0002080201007387 */ /* 0x0005e40000100800 */
.L_x_387:
[----:B------:R-:W5:Y:S04]  /*17410*/  LDL.LU R4, [R1+0x1fc] ;  /* 0x0001fc0001047983 */ /* 0x000f680000300800 */
[----:B0-----:R-:W3:Y:S04]  /*17420*/  LDL R3, [R1+0x20c] ;  /* 0x00020c0001037983 */ /* 0x001ee80000100800 */
[----:B--2---:R-:W2:Y:S01]  /*17430*/  LDL.LU R2, [R1+0x204] ;  /* 0x0002040001027983 */ /* 0x004ea20000300800 */
[----:B------:R-:W-:-:S03]  /*17440*/  LOP3.LUT P0, RZ, R0, 0xff, RZ, 0xc0, !PT ;  /* 0x000000ff00ff7812 */ /* 0x000fc6000780c0ff */
[----:B------:R-:W-:Y:S01]  /*17450*/  STL [R1+0x214], R42 ;  /* 0x0002142a01007387 */ /* 0x000fe20000100800 */
[----:B-----5:R-:W-:Y:S02]  /*17460*/  R2UR UR6, R4 ;  /* 0x00000000040672ca */ /* 0x020fe400000e0000 */
[----:B---3--:R-:W-:Y:S02]  /*17470*/  R2UR UR8, R3 ;  /* 0x00000000030872ca */ /* 0x008fe400000e0000 */
[----:B--2---:R-:W-:-:S11]  /*17480*/  R2UR UR9, R2 ;  /* 0x00000000020972ca */ /* 0x004fd600000e0000 */
[----:B------:R-:W-:-:S04]  /*17490*/  UIADD3 UR6, UR8, UR6, URZ ;  /* 0x0000000608067290 */ /* 0x000fc8000fffe03f */
[----:B------:R-:W-:Y:S02]  /*174a0*/  USHF.R.U32.HI UR7, URZ, 0x3, UR6 ;  /* 0x000000033f077899 */ /* 0x000fe40008011606 */
[----:B------:R-:W-:Y:S02]  /*174b0*/  UISETP.GT.U32.AND UP0, UPT, UR6, 0x7, UPT ;  /* 0x000000070600788c */ /* 0x000fe4000bf04070 */
[----:B------:R-:W-:Y:S02]  /*174c0*/  ULOP3.LUT UR7, UR7, 0x1, URZ, 0xc0, !UPT ;  /* 0x0000000107077892 */ /* 0x000fe4000f8ec03f */
[----:B------:R-:W-:Y:S02]  /*174d0*/  UISETP.LT.U32.AND UP0, UPT, UR8, 0x8, UP0 ;  /* 0x000000080800788c */ /* 0x000fe40008701070 */
[----:B------:R-:W-:Y:S02]  /*174e0*/  UISETP.NE.U32.AND UP1, UPT, UR7, 0x1, UPT ;  /* 0x000000010700788c */ /* 0x000fe4000bf25070 */
[----:B------:R-:W-:-:S02]  /*174f0*/  ULOP3.LUT UR6, UR6, 0x7, URZ, 0xc0, !UPT ;  /* 0x0000000706067892 */ /* 0x000fc4000f8ec03f */
[----:B------:R-:W-:Y:S02]  /*17500*/  UISETP.GT.U32.AND UP1, UPT, UR8, 0x7, !UP1 ;  /* 0x000000070800788c */ /* 0x000fe4000cf24070 */
[----:B------:R-:W-:Y:S02]  /*17510*/  USEL UR8, URZ, 0x1, !UP0 ;  /* 0x000000013f087887 */ /* 0x000fe4000c000000 */
[----:B------:R-:W-:Y:S01]  /*17520*/  USEL UR7, URZ, 0x1, !UP1 ;  /* 0x000000013f077887 */ /* 0x000fe2000c800000 */
[----:B------:R-:W-:-:S03]  /*17530*/  IMAD.U32 R0, RZ, RZ, UR6 ;  /* 0x00000006ff007e24 */ /* 0x000fc6000f8e00ff */
[----:B------:R-:W-:Y:S02]  /*17540*/  ULOP3.LUT UR9, UR7, UR9, UR8, 0x96, !UPT ;  /* 0x0000000907097292 */ /* 0x000fe4000f8e9608 */
[----:B------:R0:W-:Y:S04]  /*17550*/  STL [R1+0x1fc], R0 ;  /* 0x0001fc0001007387 */ /* 0x0001e80000100800 */
[----:B0-----:R-:W-:-:S05]  /*17560*/  IMAD.U32 R0, RZ, RZ, UR9 ;  /* 0x00000009ff007e24 */ /* 0x001fca000f8e00ff */
[----:B------:R2:W-:Y:S01]  /*17570*/  STL [R1+0x204], R0 ;  /* 0x0002040001007387 */ /* 0x0005e20000100800 */
[----:B------:R-:W-:Y:S05]  /*17580*/  @P0 BRA `(.L_x_390) ;  /* 0xfffffe9c000c0947 */ /* 0x000fea000383ffff */
[----:B------:R-:W-:Y:S05]  /*17590*/  EXIT ;  /* 0x000000000000794d */ /* 0x000fea0003800000 */
.L_x_4:
[----:B------:R-:W2:Y:S01]  /*175a0*/  LDL R17, [R1+0x200] ;  /* 0x0002000001117983 */ /* 0x000ea20000100800 */
[----:B------:R-:W-:-:S03]  /*175b0*/  ULDC.64 UR4, c[0x0][0x650] ;  /* 0x0001940000047ab9 */ /* 0x000fc60000000a00 */
[----:B------:R-:W3:Y:S01]  /*175c0*/  LDL R18, [R1+0x1f8] ;  /* 0x0001f80001127983 */ /* 0x000ee20000100800 */
[----:B------:R-:W-:Y:S01]  /*175d0*/  PRMT R4, RZ, 0x7610, R4 ;  /* 0x00007610ff047816 */ /* 0x000fe20000000004 */
[----:B------:R-:W-:Y:S02]  /*175e0*/  IMAD.MOV.U32 R5, RZ, RZ, -0x1 ;  /* 0xffffffffff057424 */ /* 0x000fe400078e00ff */
[----:B------:R-:W-:Y:S02]  /*175f0*/  IMAD.MOV.U32 R7, RZ, RZ, -0x1 ;  /* 0xffffffffff077424 */ /* 0x000fe400078e00ff */
[----:B------:R-:W-:Y:S01]  /*17600*/  IMAD.MOV.U32 R6, RZ, RZ, -0x1 ;  /* 0xffffffffff067424 */ /* 0x000fe200078e00ff */
[----:B--2---:R-:W-:-:S04]  /*17610*/  ISETP.GE.U32.AND P0, PT, R17, UR4, PT ;  /* 0x0000000411007c0c */ /* 0x004fc8000bf06070 */
[----:B---3--:R-:W-:-:S13]  /*17620*/  ISETP.GE.U32.AND.EX P0, PT, R18, UR5, PT, P0 ;  /* 0x0000000512007c0c */ /* 0x008fda000bf06100 */
[----:B------:R-:W-:Y:S05]  /*17630*/  @P0 BRA `(.L_x_391) ;  /* 0x0000000400600947 */ /* 0x000fea0003800000 */
[----:B------:R-:W0:Y:S01]  /*17640*/  LDC.64 R10, c[0x0][0x628] ;  /* 0x00018a00ff0a7b82 */ /* 0x000e220000000a00 */
[----:B------:R-:W-:Y:S02]  /*17650*/  IMAD.MOV.U32 R8, RZ, RZ, R17 ;  /* 0x000000ffff087224 */ /* 0x000fe400078e0011 */
[----:B------:R-:W-:-:S05]  /*17660*/  IMAD.MOV.U32 R9, RZ, RZ, R18 ;  /* 0x000000ffff097224 */ /* 0x000fca00078e0012 */
[----:B------:R-:W1:Y:S08]  /*17670*/  LDC R12, c[0x0][0x630] ;  /* 0x00018c00ff0c7b82 */ /* 0x000e700000000800 */
[----:B------:R-:W2:Y:S01]  /*17680*/  LDC.64 R14, c[0x0][0x620] ;  /* 0x00018800ff0e7b82 */ /* 0x000ea20000000a00 */
[----:B0-----:R-:W-:-:S04]  /*17690*/  ISETP.NE.U32.AND P0, PT, R10, RZ, PT ;  /* 0x000000ff0a00720c */ /* 0x001fc80003f05070 */
[----:B------:R-:W-:-:S13]  /*176a0*/  ISETP.NE.AND.EX P0, PT, R11, RZ, PT, P0 ;  /* 0x000000ff0b00720c */ /* 0x000fda0003f05300 */
[----:B-12---:R-:W-:Y:S05]  /*176b0*/  @!P0 BRA `(.L_x_392) ;  /* 0x0000000000288947 */ /* 0x006fea0003800000 */
[----:B------:R-:W0:Y:S02]  /*176c0*/  LDC R4, c[0x0][0x634] ;  /* 0x00018d00ff047b82 */ /* 0x000e240000000800 */
        /* <DEDUP_REMOVED lines=9> */
.L_x_392:
[--C-:B------:R-:W-:Y:S01]  /*17760*/  SHF.R.U64 R10, R8, R12, R9.reuse ;  /* 0x0000000c080a7219 */ /* 0x100fe20000001209 */
[----:B------:R-:W-:Y:S01]  /*17770*/  IMAD.MOV.U32 R5, RZ, RZ, R18 ;  /* 0x000000ffff057224 */ /* 0x000fe200078e0012 */
[----:B------:R-:W-:Y:S01]  /*17780*/  I2FP.F32.U32 R6, R2 ;  /* 0x0000000200067245 */ /* 0x000fe20000201000 */
[----:B------:R-:W0:Y:S01]  /*17790*/  LDC R16, c[0x0][0x618] ;  /* 0x00018600ff107b82 */ /* 0x000e220000000800 */
[----:B------:R-:W-:Y:S01]  /*177a0*/  SHF.R.U32.HI R3, RZ, R12, R9 ;  /* 0x0000000cff037219 */ /* 0x000fe20000011609 */
[----:B------:R-:W-:Y:S01]  /*177b0*/  ULDC UR4, c[0x0][0x150] ;  /* 0x0000540000047ab9 */ /* 0x000fe20000000800 */
[----:B------:R-:W-:Y:S01]  /*177c0*/  IADD3 R7, P0, RZ, -R10, RZ ;  /* 0x8000000aff077210 */ /* 0x000fe20007f1e0ff */
[----:B------:R-:W-:Y:S01]  /*177d0*/  FMUL R9, R6, UR4 ;  /* 0x0000000406097c20 */ /* 0x000fe20008400000 */
[----:B------:R-:W-:Y:S01]  /*177e0*/  IMAD.MOV.U32 R4, RZ, RZ, R17 ;  /* 0x000000ffff047224 */ /* 0x000fe200078e0011 */
[----:B------:R-:W-:Y:S02]  /*177f0*/  ULDC UR4, c[0x0][0x154] ;  /* 0x0000550000047ab9 */ /* 0x000fe40000000800 */
[----:B------:R-:W1:Y:S01]  /*17800*/  LDC.64 R18, c[0x0][0x640] ;  /* 0x00019000ff127b82 */ /* 0x000e620000000a00 */
[----:B------:R-:W-:Y:S01]  /*17810*/  IMAD.X R3, RZ, RZ, ~R3, P0 ;  /* 0x000000ffff037224 */ /* 0x000fe200000e0e03 */
[----:B------:R-:W2:Y:S01]  /*17820*/  F2I.U32.TRUNC.NTZ R9, R9 ;  /* 0x0000000900097305 */ /* 0x000ea2000020f000 */
[----:B------:R-:W-:-:S04]  /*17830*/  IMAD.WIDE.U32 R4, R7, R14, R4 ;  /* 0x0000000e07047225 */ /* 0x000fc800078e0004 */
[----:B------:R-:W-:Y:S01]  /*17840*/  IMAD R6, R3, R14, RZ ;  /* 0x0000000e03067224 */ /* 0x000fe200078e02ff */
[----:B------:R-:W3:Y:S03]  /*17850*/  LDC R11, c[0x0][0x144] ;  /* 0x00005100ff0b7b82 */ /* 0x000ee60000000800 */
[----:B------:R-:W-:Y:S02]  /*17860*/  IMAD R3, R7, R15, R6 ;  /* 0x0000000f07037224 */ /* 0x000fe400078e0206 */
[----:B------:R-:W-:Y:S02]  /*17870*/  IMAD.MOV.U32 R6, RZ, RZ, -0x1 ;  /* 0xffffffffff067424 */ /* 0x000fe400078e00ff */
[----:B------:R-:W-:Y:S01]  /*17880*/  IMAD.IADD R3, R5, 0x1, R3 ;  /* 0x0000000105037824 */ /* 0x000fe200078e0203 */
[----:B------:R-:W4:Y:S01]  /*17890*/  LDC R12, c[0x0][0x608] ;  /* 0x00018200ff0c7b82 */ /* 0x000f220000000800 */
[----:B------:R-:W-:-:S03]  /*178a0*/  I2FP.F32.U32 R5, R0 ;  /* 0x0000000000057245 */ /* 0x000fc60000201000 */
[-C--:B0-----:R-:W-:Y:S01]  /*178b0*/  SHF.R.U64 R8, R4, R16.reuse, R3 ;  /* 0x0000001004087219 */ /* 0x081fe20000001203 */
[----:B--2---:R-:W-:Y:S01]  /*178c0*/  IMAD.MOV R4, RZ, RZ, -R9 ;  /* 0x000000ffff047224 */ /* 0x004fe200078e0a09 */
[----:B------:R-:W-:Y:S01]  /*178d0*/  SHF.R.U32.HI R3, RZ, R16, R3 ;  /* 0x00000010ff037219 */ /* 0x000fe20000011603 */
[----:B------:R-:W-:Y:S01]  /*178e0*/  FMUL R5, R5, UR4 ;  /* 0x0000000405057c20 */ /* 0x000fe20008400000 */
[----:B------:R-:W0:Y:S01]  /*178f0*/  LDC R7, c[0x0][0x658] ;  /* 0x00019600ff077b82 */ /* 0x000e220000000800 */
[----:B-1----:R-:W-:-:S04]  /*17900*/  ISETP.NE.U32.AND P0, PT, R18, RZ, PT ;  /* 0x000000ff1200720c */ /* 0x002fc80003f05070 */
[----:B------:R-:W-:-:S03]  /*17910*/  ISETP.NE.AND.EX P0, PT, R19, RZ, PT, P0 ;  /* 0x000000ff1300720c */ /* 0x000fc60003f05300 */
[----:B------:R-:W1:Y:S01]  /*17920*/  LDC R15, c[0x0][0x148] ;  /* 0x00005200ff0f7b82 */ /* 0x000e620000000800 */
[----:B---3--:R-:W-:Y:S02]  /*17930*/  IMAD R17, R11, R4, R2 ;  /* 0x000000040b117224 */ /* 0x008fe400078e0202 */
[----:B------:R-:W-:-:S05]  /*17940*/  IMAD.MOV.U32 R4, RZ, RZ, 0x1 ;  /* 0x00000001ff047424 */ /* 0x000fca00078e00ff */
[----:B------:R-:W2:Y:S01]  /*17950*/  LDC R14, c[0x0][0x600] ;  /* 0x00018000ff0e7b82 */ /* 0x000ea20000000800 */
[-CC-:B----4-:R-:W-:Y:S02]  /*17960*/  SHF.R.U64 R11, R8, R12.reuse, R3.reuse ;  /* 0x0000000c080b7219 */ /* 0x190fe40000001203 */
[----:B------:R-:W-:Y:S02]  /*17970*/  SHF.R.U32.HI R2, RZ, R12, R3 ;  /* 0x0000000cff027219 */ /* 0x000fe40000011603 */
[----:B------:R3:W4:Y:S03]  /*17980*/  F2I.U32.TRUNC.NTZ R12, R5 ;  /* 0x00000005000c7305 */ /* 0x000726000020f000 */
[----:B------:R-:W1:Y:S01]  /*17990*/  LDC R20, c[0x0][0x648] ;  /* 0x00019200ff147b82 */ /* 0x000e620000000800 */
[-C--:B0-----:R-:W-:Y:S02]  /*179a0*/  SHF.R.U64 R13, R11, R7.reuse, R2 ;  /* 0x000000070b0d7219 */ /* 0x081fe40000001202 */
[----:B------:R-:W-:-:S02]  /*179b0*/  SHF.L.U32 R6, R6, R7, RZ ;  /* 0x0000000706067219 */ /* 0x000fc400000006ff */
[-C--:B------:R-:W-:Y:S01]  /*179c0*/  SHF.R.U32.HI R3, RZ, R7.reuse, R2 ;  /* 0x00000007ff037219 */ /* 0x080fe20000011602 */
[----:B------:R-:W-:Y:S01]  /*179d0*/  IMAD.MOV.U32 R2, RZ, RZ, R13 ;  /* 0x000000ffff027224 */ /* 0x000fe200078e000d */
[----:B------:R-:W-:Y:S01]  /*179e0*/  SHF.L.U32 R16, R4, R7, RZ ;  /* 0x0000000704107219 */ /* 0x000fe200000006ff */
[----:B------:R-:W0:Y:S01]  /*179f0*/  LDC R21, c[0x0][0x638] ;  /* 0x00018e00ff157b82 */ /* 0x000e220000000800 */
[----:B------:R-:W-:-:S07]  /*17a00*/  LOP3.LUT R22, RZ, R6, RZ, 0x33, !PT ;  /* 0x00000006ff167212 */ /* 0x000fce00078e33ff */
[----:B------:R-:W0:Y:S01]  /*17a10*/  LDC R23, c[0x0][0x610] ;  /* 0x00018400ff177b82 */ /* 0x000e220000000800 */
[----:B---34-:R-:W-:Y:S05]  /*17a20*/  @!P0 BRA `(.L_x_393) ;  /* 0x0000000000288947 */ /* 0x018fea0003800000 */
[----:B------:R-:W3:Y:S02]  /*17a30*/  LDC R2, c[0x0][0x64c] ;  /* 0x00019300ff027b82 */ /* 0x000ee40000000800 */
[----:B---3--:R-:W-:-:S05]  /*17a40*/  IADD3 R7, P0, R13, R2, RZ ;  /* 0x000000020d077210 */ /* 0x008fca0007f1e0ff */
        /* <DEDUP_REMOVED lines=8> */
.L_x_393:
[----:B-1----:R-:W-:Y:S01]  /*17ad0*/  SHF.R.U64 R3, R2, R20, R3 ;  /* 0x0000001402037219 */ /* 0x002fe20000001203 */
[----:B--2---:R-:W-:Y:S01]  /*17ae0*/  VIADD R5, R14, 0xffffffff ;  /* 0xffffffff0e057836 */ /* 0x004fe20000000000 */
[----:B------:R-:W-:Y:S01]  /*17af0*/  LOP3.LUT R2, R11, R22, RZ, 0xc0, !PT ;  /* 0x000000160b027212 */ /* 0x000fe200078ec0ff */
[----:B------:R-:W-:Y:S02]  /*17b00*/  IMAD.MOV R12, RZ, RZ, -R12 ;  /* 0x000000ffff0c7224 */ /* 0x000fe400078e0a0c */
[----:B------:R-:W-:Y:S02]  /*17b10*/  IMAD.MOV R4, RZ, RZ, -R3 ;  /* 0x000000ffff047224 */ /* 0x000fe400078e0a03 */
[----:B------:R-:W-:Y:S01]  /*17b20*/  IMAD R2, R16, R3, R2 ;  /* 0x0000000310027224 */ /* 0x000fe200078e0202 */
[----:B------:R-:W-:Y:S01]  /*17b30*/  LOP3.LUT R3, R8, R5, RZ, 0xc0, !PT ;  /* 0x0000000508037212 */ /* 0x000fe200078ec0ff */
[----:B------:R-:W-:Y:S02]  /*17b40*/  @P4 IMAD R17, R15, R12, R0 ;  /* 0x0000000c0f114224 */ /* 0x000fe400078e0200 */
[----:B0-----:R-:W-:-:S02]  /*17b50*/  IMAD R0, R4, R21, R13 ;  /* 0x0000001504007224 */ /* 0x001fc400078e020d */
[----:B------:R-:W-:Y:S02]  /*17b60*/  IMAD R5, R2, R23, R17 ;  /* 0x0000001702057224 */ /* 0x000fe400078e0211 */
[----:B------:R-:W-:Y:S02]  /*17b70*/  IMAD R0, R0, R14, R3 ;  /* 0x0000000e00007224 */ /* 0x000fe400078e0203 */
[----:B------:R-:W-:Y:S02]  /*17b80*/  IMAD.MOV.U32 R4, RZ, RZ, 0x1 ;  /* 0x00000001ff047424 */ /* 0x000fe400078e00ff */
[----:B------:R-:W-:Y:S01]  /*17b90*/  IMAD.MOV.U32 R6, RZ, RZ, R10 ;  /* 0x000000ffff067224 */ /* 0x000fe200078e000a */
[----:B------:R-:W-:Y:S02]  /*17ba0*/  SEL R7, R0, R5, !P4 ;  /* 0x0000000500077207 */ /* 0x000fe40006000000 */
[----:B------:R-:W-:-:S07]  /*17bb0*/  SEL R5, R5, R0, !P4 ;  /* 0x0000000005057207 */ /* 0x000fce0006000000 */
.L_x_391:
[----:B------:R-:W-:-:S08]  /*17bc0*/  NOP ;  /* 0x0000000000007918 */ /* 0x000fd00000000000 */
[----:B------:R-:W0:-:S00]  /*17bd0*/  USETMAXREG.DEALLOC.CTAPOOL 0x28 ;  /* 0x00000028000079c8 */ /* 0x000e0000080e0500 */
[----:B------:R-:W-:-:S13]  /*17be0*/  ISETP.NE.AND P0, PT, RZ, UR8, PT ;  /* 0x00000008ff007c0c */ /* 0x000fda000bf05270 */
[----:B------:R-:W-:Y:S05]  /*17bf0*/  @P0 EXIT ;  /* 0x000000000000094d */ /* 0x000fea0003800000 */
[----:B0-----:R-:W-:Y:S01]  /*17c00*/  LOP3.LUT P0, RZ, R4, 0xff, RZ, 0xc0, !PT ;  /* 0x000000ff04ff7812 */ /* 0x001fe2000780c0ff */
[----:B------:R-:W-:Y:S02]  /*17c10*/  IMAD.MOV.U32 R8, RZ, RZ, 0x1 ;  /* 0x00000001ff087424 */ /* 0x000fe400078e00ff */
[----:B------:R-:W-:-:S10]  /*17c20*/  IMAD.MOV.U32 R0, RZ, RZ, RZ ;  /* 0x000000ffff007224 */ /* 0x000fd400078e00ff */
[----:B------:R-:W-:Y:S05]  /*17c30*/  @!P0 BRA `(.L_x_394) ;  /* 0x0000000c00588947 */ /* 0x000fea0003800000 */
[----:B------:R-:W2:Y:S01]  /*17c40*/  LDL R2, [R1+0x1f4] ;  /* 0x0001f40001027983 */ /* 0x000ea20000100800 */
[----:B------:R-:W0:Y:S01]  /*17c50*/  LDC R0, c[0x0][0x28c] ;  /* 0x0000a300ff007b82 */ /* 0x000e220000000800 */
[----:B------:R-:W-:Y:S01]  /*17c60*/  ULDC UR5, c[0x0][0x658] ;  /* 0x0001960000057ab9 */ /* 0x000fe20000000800 */
[----:B------:R-:W-:Y:S01]  /*17c70*/  UMOV UR7, 0xffffffff ;  /* 0xffffffff00077882 */ /* 0x000fe20000000000 */
[----:B------:R-:W-:Y:S01]  /*17c80*/  ULDC UR6, c[0x0][0xc] ;  /* 0x0000030000067ab9 */ /* 0x000fe20000000800 */
[----:B------:R-:W-:Y:S01]  /*17c90*/  UMOV UR8, 0x1 ;  /* 0x0000000100087882 */ /* 0x000fe20000000000 */
[----:B------:R-:W-:Y:S01]  /*17ca0*/  BSSY B0, `(.L_x_394) ;  /* 0x00000cf000007945 */ /* 0x000fe20003800000 */
[----:B------:R-:W-:Y:S01]  /*17cb0*/  IMAD.MOV.U32 R11, RZ, RZ, 0x1 ;  /* 0x00000001ff0b7424 */ /* 0x000fe200078e00ff */
[----:B------:R-:W-:Y:S01]  /*17cc0*/  ULDC UR4, c[0x0][0x600] ;  /* 0x0001800000047ab9 */ /* 0x000fe20000000800 */
[----:B------:R-:W-:Y:S01]  /*17cd0*/  IMAD.MOV.U32 R8, RZ, RZ, 0x1 ;  /* 0x00000001ff087424 */ /* 0x000fe200078e00ff */
[----:B------:R-:W-:Y:S01]  /*17ce0*/  UIADD3 UR4, UR4, -0x1, URZ ;  /* 0xffffffff04047890 */ /* 0x000fe2000fffe03f */
[----:B------:R-:W-:Y:S01]  /*17cf0*/  ULDC.64 UR22, c[0x0][0x198] ;  /* 0x0000660000167ab9 */ /* 0x000fe20000000a00 */
[----:B0-----:R-:W-:-:S05]  /*17d00*/  VIADD R0, R0, 0x3f ;  /* 0x0000003f00007836 */ /* 0x001fca0000000000 */
[----:B------:R-:W-:-:S04]  /*17d10*/  SHF.R.S32.HI R3, RZ, 0x1f, R0 ;  /* 0x0000001fff037819 */ /* 0x000fc80000011400 */
[----:B------:R-:W-:Y:S01]  /*17d20*/  LEA.HI R3, R3, R0, RZ, 0x6 ;  /* 0x0000000003037211 */ /* 0x000fe200078f30ff */
[----:B------:R-:W-:-:S03]  /*17d30*/  IMAD.MOV.U32 R0, RZ, RZ, RZ ;  /* 0x000000ffff007224 */ /* 0x000fc600078e00ff */
[----:B------:R-:W-:-:S05]  /*17d40*/  SHF.R.S32.HI R13, RZ, 0x6, R3 ;  /* 0x00000006ff0d7819 */ /* 0x000fca0000011403 */
[----:B------:R-:W-:Y:S01]  /*17d50*/  VIADD R10, R13, 0x1 ;  /* 0x000000010d0a7836 */ /* 0x000fe20000000000 */
[----:B--2---:R-:W-:Y:S02]  /*17d60*/  R2UR UR9, R2 ;  /* 0x00000000020972ca */ /* 0x004fe400000e0000 */
[----:B------:R-:W0:Y:S11]  /*17d70*/  S2R R2, SR_TID.X ;  /* 0x0000000000027919 */ /* 0x000e360000002100 */
[----:B------:R-:W-:-:S02]  /*17d80*/  ULOP3.LUT UR24, UR9, 0x2, URZ, 0xfc, !UPT ;  /* 0x0000000209187892 */ /* 0x000fc4000f8efc3f */
[----:B------:R-:W-:Y:S02]  /*17d90*/  USHF.L.U32 UR9, UR7, UR5, URZ ;  /* 0x0000000507097299 */ /* 0x000fe4000800063f */
[----:B------:R-:W-:Y:S01]  /*17da0*/  USHF.L.U32 UR5, UR8, UR5, URZ ;  /* 0x0000000508057299 */ /* 0x000fe2000800063f */
[----:B------:R-:W-:Y:S02]  /*17db0*/  ULDC UR7, c[0x0][0x10] ;  /* 0x0000040000077ab9 */ /* 0x000fe40000000800 */
[----:B------:R-:W-:Y:S01]  /*17dc0*/  ULDC UR8, c[0x0][0x14] ;  /* 0x0000050000087ab9 */ /* 0x000fe20000000800 */
[----:B------:R-:W-:Y:S02]  /*17dd0*/  UIMAD.WIDE.U32 UR6, UR6, UR7, URZ ;  /* 0x00000007060672a5 */ /* 0x000fe4000f8e003f */
[----:B------:R-:W-:Y:S02]  /*17de0*/  ULOP3.LUT UR18, URZ, UR9, URZ, 0x33, !UPT ;  /* 0x000000093f127292 */ /* 0x000fe4000f8e333f */
[----:B------:R-:W-:-:S02]  /*17df0*/  UIMAD.WIDE.U32 UR20, UR6, UR8, URZ ;  /* 0x00000008061472a5 */ /* 0x000fc4000f8e003f */
[----:B------:R-:W-:-:S04]  /*17e00*/  UIMAD UR13, UR7, UR8, URZ ;  /* 0x00000008070d72a4 */ /* 0x000fc8000f8e023f */
[----:B------:R-:W-:Y:S01]  /*17e10*/  UIADD3 UR13, UR21, UR13, URZ ;  /* 0x0000000d150d7290 */ /* 0x000fe2000fffe03f */
[C---:B0-----:R-:W-:Y:S02]  /*17e20*/  LOP3.LUT P3, RZ, R2.reuse, 0x7f, RZ, 0xc0, !PT ;  /* 0x0000007f02ff7812 */ /* 0x041fe4000786c0ff */
[----:B------:R-:W-:-:S04]  /*17e30*/  LOP3.LUT P0, RZ, R2, 0x1f, RZ, 0xc0, !PT ;  /* 0x0000001f02ff7812 */ /* 0x000fc8000780c0ff */
[----:B------:R-:W-:-:S13]  /*17e40*/  PLOP3.LUT P0, PT, P0, P3, PT, 0x8a, 0x0 ;  /* 0x000000000000781c */ /* 0x000fda0000707172 */
.L_x_406:
[----:B------:R-:W-:-:S03]  /*17e50*/  UMOV UR6, 0xffffffff ;  /* 0xffffffff00067882 */ /* 0x000fc60000000000 */
[----:B------:R-:W-:Y:S05]  /*17e60*/  BRA.DIV UR6, `(.L_x_395) ;  /* 0x0000001206607947 */ /* 0x000fea000b800000 */
[----:B------:R-:W-:-:S13]  /*17e70*/  ELECT P1, URZ, PT ;  /* 0x00000000003f782f */ /* 0x000fda0003820000 */
.L_x_421:
[----:B------:R-:W0:Y:S01]  /*17e80*/  LDC R2, c[0x0][0x28c] ;  /* 0x0000a300ff027b82 */ /* 0x000e220000000800 */
[----:B------:R-:W-:Y:S01]  /*17e90*/  BSSY B1, `(.L_x_396) ;  /* 0x0000038000017945 */ /* 0x000fe20003800000 */
[----:B0-----:R-:W-:-:S13]  /*17ea0*/  ISETP.LT.OR P1, PT, R2, 0x1, !P1 ;  /* 0x000000010200780c */ /* 0x001fda0004f21670 */
[----:B------:R-:W-:Y:S05]  /*17eb0*/  @P1 BRA `(.L_x_397) ;  /* 0x0000000000d41947 */ /* 0x000fea0003800000 */
[----:B------:R-:W-:Y:S02]  /*17ec0*/  IMAD R9, R7, 0xb0, RZ ;  /* 0x000000b007097824 */ /* 0x000fe400078e02ff */
[----:B------:R-:W-:Y:S02]  /*17ed0*/  IMAD.SHL.U32 R14, R5, 0x100, RZ ;  /* 0x00000100050e7824 */ /* 0x000fe400078e00ff */
[----:B------:R-:W-:Y:S02]  /*17ee0*/  IMAD.MOV.U32 R16, RZ, RZ, RZ ;  /* 0x000000ffff107224 */ /* 0x000fe400078e00ff */
[----:B------:R-:W-:Y:S02]  /*17ef0*/  IMAD.MOV.U32 R2, RZ, RZ, R10 ;  /* 0x000000ffff027224 */ /* 0x000fe400078e000a */
[----:B------:R-:W-:Y:S02]  /*17f00*/  IMAD.MOV.U32 R3, RZ, RZ, R8 ;  /* 0x000000ffff037224 */ /* 0x000fe400078e0008 */
[----:B------:R-:W-:-:S07]  /*17f10*/  IMAD.MOV.U32 R4, RZ, RZ, R0 ;  /* 0x000000ffff047224 */ /* 0x000fce00078e0000 */
.L_x_401:
[----:B------:R-:W0:Y:S01]  /*17f20*/  S2R R12, SR_CgaCtaId ;  /* 0x00000000000c7919 */ /* 0x000e220000008800 */
[----:B------:R-:W-:Y:S01]  /*17f30*/  MOV R5, 0x400 ;  /* 0x0000040000057802 */ /* 0x000fe20000000f00 */
[----:B------:R-:W1:Y:S03]  /*17f40*/  @!P3 LDC R7, c[0x0][0x500] ;  /* 0x00014000ff07bb82 */ /* 0x000e660000000800 */
[----:B0-----:R-:W-:Y:S02]  /*17f50*/  LEA R15, R12, R5, 0x18 ;  /* 0x000000050c0f7211 */ /* 0x001fe400078ec0ff */
[----:B------:R-:W-:-:S03]  /*17f60*/  SHF.L.U32 R5, R3, 0x1f, RZ ;  /* 0x0000001f03057819 */ /* 0x000fc600000006ff */
[----:B------:R-:W-:-:S04]  /*17f70*/  IMAD R12, R4, 0x8, R15 ;  /* 0x00000008040c7824 */ /* 0x000fc800078e020f */
[----:B------:R-:W0:Y:S02]  /*17f80*/  SYNCS.PHASECHK.TRANS64.TRYWAIT P1, [R12+URZ+0x40], R5 ;  /* 0x000040050c0075a7 */ /* 0x000e24000802017f */
[----:B01----:R-:W-:Y:S05]  /*17f90*/  @!P1 BRA `(.L_x_398) ;  /* 0x0000001000349947 */ /* 0x003fea0003800000 */
.L_x_422:
[----:B------:R-:W-:Y:S01]  /*17fa0*/  UPRMT UR6, UR24, 0x9910, URZ ;  /* 0x0000991018067896 */ /* 0x000fe2000800003f */
[----:B------:R1:W-:Y:S03]  /*17fb0*/  @!P3 SYNCS.ARRIVE.TRANS64 RZ, [R12+URZ], R7 ;  /* 0x000000070cffb9a7 */ /* 0x0003e6000800003f */
[----:B------:R-:W-:-:S06]  /*17fc0*/  UISETP.NE.AND UP0, UPT, UR6, 0x2, UPT ;  /* 0x000000020600788c */ /* 0x000fcc000bf05270 */
[----:B------:R-:W-:-:S13]  /*17fd0*/  PLOP3.LUT P1, PT, PT, PT, UP0, 0x80, 0x0 ;  /* 0x000000000000781c */ /* 0x000fda0003f2f008 */
[----:B-1----:R-:W-:Y:S05]  /*17fe0*/  @P1 BRA `(.L_x_399) ;  /* 0x0000000000041947 */ /* 0x002fea0003800000 */
[----:B------:R-:W-:Y:S01]  /*17ff0*/  BPT.TRAP 0x1 ;  /* 0x000000040000795c */ /* 0x000fe20000300000 */
.L_x_399:
[----:B------:R-:W-:Y:S05]  /*18000*/  @P0 BRA `(.L_x_400) ;  /* 0x0000000000040947 */ /* 0x000fea0003800000 */
[----:B------:R-:W-:Y:S01]  /*18010*/  BPT.TRAP 0x1 ;  /* 0x000000040000795c */ /* 0x000fe20000300000 */
.L_x_400:
[--C-:B0-----:R-:W-:Y:S01]  /*18020*/  IMAD R5, R4, 0x4000, R15.reuse ;  /* 0x0000400004057824 */ /* 0x101fe200078e020f */
[----:B------:R-:W-:Y:S01]  /*18030*/  R2UR UR9, R12 ;  /* 0x000000000c0972ca */ /* 0x000fe200000e0000 */
[----:B------:R-:W-:Y:S01]  /*18040*/  IMAD R15, R4, 0x2c00, R15 ;  /* 0x00002c00040f7824 */ /* 0x000fe200078e020f */
[----:B------:R-:W-:Y:S01]  /*18050*/  UIADD3 UR6, UP0, UR22, 0xf0, URZ ;  /* 0x000000f016067890 */ /* 0x000fe2000ff1e03f */
[----:B------:R-:W-:Y:S01]  /*18060*/  VIADD R2, R2, 0xffffffff ;  /* 0xffffffff02027836 */ /* 0x000fe20000000000 */
[----:B------:R-:W-:Y:S01]  /*18070*/  R2UR UR7, R5 ;  /* 0x00000000050772ca */ /* 0x000fe200000e0000 */
[----:B------:R-:W-:Y:S01]  /*18080*/  UIADD3 UR26, UP1, UR22, 0x1f0, URZ ;  /* 0x000001f0161a7890 */ /* 0x000fe2000ff3e03f */
[----:B------:R-:W-:Y:S01]  /*18090*/  R2UR UR8, R15 ;  /* 0x000000000f0872ca */ /* 0x000fe200000e0000 */
[----:B------:R-:W-:Y:S01]  /*180a0*/  VIADD R4, R4, 0x1 ;  /* 0x0000000104047836 */ /* 0x000fe20000000000 */
[----:B------:R-:W-:Y:S01]  /*180b0*/  R2UR UR11, R14 ;  /* 0x000000000e0b72ca */ /* 0x000fe200000e0000 */
[----:B------:R-:W-:Y:S01]  /*180c0*/  UIADD3.X UR27, URZ, UR23, URZ, UP1, !UPT ;  /* 0x000000173f1b7290 */ /* 0x000fe20008ffe43f */
[----:B------:R-:W-:Y:S01]  /*180d0*/  R2UR UR10, R16 ;  /* 0x00000000100a72ca */ /* 0x000fe200000e0000 */
[----:B------:R-:W-:Y:S01]  /*180e0*/  UMOV UR14, 0x0 ;  /* 0x00000000000e7882 */ /* 0x000fe20000000000 */
[----:B------:R-:W-:Y:S01]  /*180f0*/  R2UR UR12, R6 ;  /* 0x00000000060c72ca */ /* 0x000fe200000e0000 */
[----:B------:R-:W-:Y:S01]  /*18100*/  UMOV UR15, 0x10000000 ;  /* 0x10000000000f7882 */ /* 0x000fe20000000000 */
[----:B------:R-:W-:Y:S01]  /*18110*/  R2UR UR19, R9 ;  /* 0x00000000091372ca */ /* 0x000fe200000e0000 */
[----:B------:R-:W-:Y:S01]  /*18120*/  VIADD R16, R16, 0x40 ;  /* 0x0000004010107836 */ /* 0x000fe20000000000 */
[----:B------:R-:W-:Y:S01]  /*18130*/  ISETP.GT.AND P2, PT, R2, 0x1, PT ;  /* 0x000000010200780c */ /* 0x000fe20003f44270 */
[----:B------:R-:W-:Y:S01]  /*18140*/  UIADD3 UR16, UR7, 0x180, URZ ;  /* 0x0000018007107890 */ /* 0x000fe2000fffe03f */
[----:B------:R-:W-:Y:S01]  /*18150*/  ISETP.NE.AND P1, PT, R4, 0x8, PT ;  /* 0x000000080400780c */ /* 0x000fe20003f25270 */
[----:B------:R-:W-:-:S02]  /*18160*/  UIADD3.X UR7, URZ, UR23, URZ, UP0, !UPT ;  /* 0x000000173f077290 */ /* 0x000fc400087fe43f */
[----:B------:R-:W-:Y:S01]  /*18170*/  UIADD3 UR17, UR8, 0x20180, URZ ;  /* 0x0002018008117890 */ /* 0x000fe2000fffe03f */
[----:B------:R-:W-:Y:S02]  /*18180*/  SEL R12, RZ, 0x1, P1 ;  /* 0x00000001ff0c7807 */ /* 0x000fe40000800000 */
[----:B------:R-:W-:Y:S01]  /*18190*/  UMOV UR8, UR16 ;  /* 0x0000001000087c82 */ /* 0x000fe20008000000 */
[----:B------:R-:W-:Y:S02]  /*181a0*/  SEL R4, R4, RZ, P1 ;  /* 0x000000ff04047207 */ /* 0x000fe40000800000 */
[----:B------:R-:W-:Y:S01]  /*181b0*/  LOP3.LUT R3, R3, R12, RZ, 0x3c, !PT ;  /* 0x0000000c03037212 */ /* 0x000fe200078e3cff */
[----:B------:R0:W-:Y:S02]  /*181c0*/  UTMALDG.3D [UR8], [UR6], desc[UR14] ;  /* 0x00000e08060075b4 */ /* 0x0001e40008011000 */
[----:B0-----:R-:W-:Y:S01]  /*181d0*/  UMOV UR8, UR17 ;  /* 0x0000001100087c82 */ /* 0x001fe20008000000 */
[----:B------:R-:W-:-:S02]  /*181e0*/  UMOV UR11, UR19 ;  /* 0x00000013000b7c82 */ /* 0x000fc40008000000 */
[----:B------:R0:W-:Y:S02]  /*181f0*/  UTMALDG.3D [UR8], [UR26], desc[UR14] ;  /* 0x00000e081a0075b4 */ /* 0x0001e40008011000 */
[----:B0-----:R-:W-:Y:S05]  /*18200*/  @P2 BRA `(.L_x_401) ;  /* 0xfffffffc00442947 */ /* 0x001fea000383ffff */
.L_x_397:
[----:B------:R-:W-:Y:S05]  /*18210*/  BSYNC B1 ;  /* 0x0000000000017941 */ /* 0x000fea0003800000 */
.L_x_396:
[----:B------:R-:W2:Y:S01]  /*18220*/  LDL.LU R18, [R1+0x1f8] ;  /* 0x0001f80001127983 */ /* 0x000ea20000300800 */
[----:B------:R-:W-:Y:S01]  /*18230*/  LOP3.LUT P2, RZ, R11, 0xff, RZ, 0xc0, !PT ;  /* 0x000000ff0bff7812 */ /* 0x000fe2000784c0ff */
[C---:B------:R-:W-:Y:S01]  /*18240*/  IMAD.IADD R0, R13.reuse, 0x1, R0 ;  /* 0x000000010d007824 */ /* 0x040fe200078e0200 */
[----:B------:R-:W-:Y:S01]  /*18250*/  ULDC.64 UR6, c[0x0][0x650] ;  /* 0x0001940000067ab9 */ /* 0x000fe20000000a00 */
[----:B------:R-:W3:Y:S01]  /*18260*/  LDL.LU R17, [R1+0x200] ;  /* 0x0002000001117983 */ /* 0x000ee20000300800 */
[----:B------:R-:W-:Y:S01]  /*18270*/  BSSY B1, `(.L_x_402) ;  /* 0x000006f000017945 */ /* 0x000fe20003800000 */
[----:B------:R-:W-:Y:S01]  /*18280*/  IMAD.MOV.U32 R5, RZ, RZ, -0x1 ;  /* 0xffffffffff057424 */ /* 0x000fe200078e00ff */
[----:B------:R-:W-:Y:S01]  /*18290*/  ISETP.GT.U32.AND P1, PT, R0, 0x7, PT ;  /* 0x000000070000780c */ /* 0x000fe20003f24070 */
[----:B------:R-:W-:Y:S01]  /*182a0*/  IMAD.MOV.U32 R7, RZ, RZ, -0x1 ;  /* 0xffffffffff077424 */ /* 0x000fe200078e00ff */
[----:B------:R-:W-:Y:S01]  /*182b0*/  SHF.R.U32.HI R2, RZ, 0x3, R0 ;  /* 0x00000003ff027819 */ /* 0x000fe20000011600 */
[----:B------:R-:W-:Y:S01]  /*182c0*/  IMAD.MOV.U32 R6, RZ, RZ, -0x1 ;  /* 0xffffffffff067424 */ /* 0x000fe200078e00ff */
[----:B------:R-:W-:-:S02]  /*182d0*/  ISETP.LT.U32.AND P1, PT, R13, 0x8, P1 ;  /* 0x000000080d00780c */ /* 0x000fc40000f21070 */
[----:B------:R-:W-:Y:S01]  /*182e0*/  LOP3.LUT R2, R2, 0x1, RZ, 0xc0, !PT ;  /* 0x0000000102027812 */ /* 0x000fe200078ec0ff */
[----:B------:R-:W0:Y:S01]  /*182f0*/  @P2 S2R R4, SR_CgaCtaId ;  /* 0x0000000000042919 */ /* 0x000e220000008800 */
[----:B------:R-:W-:Y:S02]  /*18300*/  @P2 MOV R3, 0x400 ;  /* 0x0000040000032802 */ /* 0x000fe40000000f00 */
[----:B------:R-:W-:Y:S02]  /*18310*/  LOP3.LUT R0, R0, 0x7, RZ, 0xc0, !PT ;  /* 0x0000000700007812 */ /* 0x000fe400078ec0ff */
[----:B------:R-:W-:Y:S02]  /*18320*/  PRMT R11, RZ, 0x7610, R11 ;  /* 0x00007610ff0b7816 */ /* 0x000fe4000000000b */
[----:B0-----:R-:W-:-:S04]  /*18330*/  @P2 LEA R3, R4, R3, 0x18 ;  /* 0x0000000304032211 */ /* 0x001fc800078ec0ff */
[----:B------:R0:W-:Y:S01]  /*18340*/  @P2 SYNCS.ARRIVE.TRANS64.A1T0 RZ, [R3+URZ+0x98], RZ ;  /* 0x000098ff03ff29a7 */ /* 0x0001e2000810003f */
[----:B------:R-:W-:-:S04]  /*18350*/  ISETP.NE.U32.AND P2, PT, R2, 0x1, PT ;  /* 0x000000010200780c */ /* 0x000fc80003f45070 */
[----:B------:R-:W-:Y:S02]  /*18360*/  ISETP.GT.U32.AND P2, PT, R13, 0x7, !P2 ;  /* 0x000000070d00780c */ /* 0x000fe40005744070 */
[----:B0-----:R-:W-:Y:S02]  /*18370*/  SEL R3, RZ, 0x1, !P1 ;  /* 0x00000001ff037807 */ /* 0x001fe40004800000 */
[----:B------:R-:W-:-:S04]  /*18380*/  SEL R2, RZ, 0x1, !P2 ;  /* 0x00000001ff027807 */ /* 0x000fc80005000000 */
[----:B------:R-:W-:Y:S02]  /*18390*/  LOP3.LUT R8, R2, R8, R3, 0x96, !PT ;  /* 0x0000000802087212 */ /* 0x000fe400078e9603 */
[----:B------:R-:W-:Y:S02]  /*183a0*/  PRMT R2, RZ, 0x7610, R2 ;  /* 0x00007610ff027816 */ /* 0x000fe40000000002 */
[----:B---3--:R-:W-:-:S04]  /*183b0*/  IADD3 R17, P5, R17, UR20, RZ ;  /* 0x0000001411117c10 */ /* 0x008fc8000ffbe0ff */
[----:B--2---:R-:W-:Y:S01]  /*183c0*/  IADD3.X R18, R18, UR13, RZ, P5, !PT ;  /* 0x0000000d12127c10 */ /* 0x004fe2000affe4ff */
[----:B------:R0:W-:Y:S01]  /*183d0*/  STL [R1+0x200], R17 ;  /* 0x0002001101007387 */ /* 0x0001e20000100800 */
[----:B------:R-:W-:-:S03]  /*183e0*/  ISETP.GE.U32.AND P5, PT, R17, UR6, PT ;  /* 0x0000000611007c0c */ /* 0x000fc6000bfa6070 */
[----:B------:R0:W-:Y:S01]  /*183f0*/  STL [R1+0x1f8], R18 ;  /* 0x0001f81201007387 */ /* 0x0001e20000100800 */
[----:B------:R-:W-:-:S13]  /*18400*/  ISETP.GE.U32.AND.EX P1, PT, R18, UR7, PT, P5 ;  /* 0x0000000712007c0c */ /* 0x000fda000bf26150 */
[----:B0-----:R-:W-:Y:S05]  /*18410*/  @P1 BRA `(.L_x_403) ;  /* 0x0000000400501947 */ /* 0x001fea0003800000 */
[----:B------:R-:W-:Y:S01]  /*18420*/  ULDC.64 UR6, c[0x0][0x628] ;  /* 0x00018a0000067ab9 */ /* 0x000fe20000000a00 */
[----:B------:R-:W0:Y:S01]  /*18430*/  S2R R12, SR_CTAID.X ;  /* 0x00000000000c7919 */ /* 0x000e220000002500 */
[----:B------:R-:W-:Y:S01]  /*18440*/  ISETP.NE.U32.AND P1, PT, RZ, UR6, PT ;  /* 0x00000006ff007c0c */ /* 0x000fe2000bf25070 */
[----:B------:R-:W-:Y:S01]  /*18450*/  ULDC UR9, c[0x0][0x630] ;  /* 0x00018c0000097ab9 */ /* 0x000fe20000000800 */
[----:B------:R-:W-:Y:S01]  /*18460*/  IMAD.MOV.U32 R2, RZ, RZ, R17 ;  /* 0x000000ffff027224 */ /* 0x000fe200078e0011 */
[----:B------:R-:W1:Y:S01]  /*18470*/  S2R R9, SR_CTAID.Y ;  /* 0x0000000000097919 */ /* 0x000e620000002600 */
[----:B------:R-:W-:Y:S01]  /*18480*/  ISETP.NE.AND.EX P1, PT, RZ, UR7, PT, P1 ;  /* 0x00000007ff007c0c */ /* 0x000fe2000bf25310 */
[----:B------:R-:W-:-:S12]  /*18490*/  IMAD.MOV.U32 R3, RZ, RZ, R18 ;  /* 0x000000ffff037224 */ /* 0x000fd800078e0012 */
[----:B------:R-:W-:Y:S05]  /*184a0*/  @!P1 BRA `(.L_x_404) ;  /* 0x0000000000289947 */ /* 0x000fea0003800000 */
[----:B------:R-:W-:Y:S02]  /*184b0*/  ULDC UR8, c[0x0][0x634] ;  /* 0x00018d0000087ab9 */ /* 0x000fe40000000800 */
[----:B------:R-:W-:-:S05]  /*184c0*/  IADD3 R7, P1, R17, UR8, RZ ;  /* 0x0000000811077c10 */ /* 0x000fca000ff3e0ff */
[----:B------:R-:W-:-:S04]  /*184d0*/  IMAD.X R15, RZ, RZ, R18, P1 ;  /* 0x000000ffff0f7224 */ /* 0x000fc800008e0612 */
[----:B------:R-:W-:-:S04]  /*184e0*/  IMAD.WIDE.U32 R4, R15, UR6, RZ ;  /* 0x000000060f047c25 */ /* 0x000fc8000f8e00ff */
[----:B------:R-:W-:-:S04]  /*184f0*/  IMAD.WIDE.U32 R4, P1, R7, UR7, R4 ;  /* 0x0000000707047c25 */ /* 0x000fc8000f820004 */
[----:B------:R-:W-:-:S04]  /*18500*/  IMAD.WIDE.U32 R6, R7, UR6, RZ ;  /* 0x0000000607067c25 */ /* 0x000fc8000f8e00ff */
[----:B------:R-:W-:Y:S01]  /*18510*/  IMAD.X R3, RZ, RZ, RZ, P1 ;  /* 0x000000ffff037224 */ /* 0x000fe200008e06ff */
[----:B------:R-:W-:Y:S01]  /*18520*/  IADD3 RZ, P1, R7, R4, RZ ;  /* 0x0000000407ff7210 */ /* 0x000fe20007f3e0ff */
[----:B------:R-:W-:-:S04]  /*18530*/  IMAD.MOV.U32 R2, RZ, RZ, R5 ;  /* 0x000000ffff027224 */ /* 0x000fc800078e0005 */
[----:B------:R-:W-:-:S08]  /*18540*/  IMAD.WIDE.U32.X R2, R15, UR7, R2, P1 ;  /* 0x000000070f027c25 */ /* 0x000fd000088e0402 */
.L_x_404:
[--C-:B------:R-:W-:Y:S01]  /*18550*/  SHF.R.U64 R6, R2, UR9, R3.reuse ;  /* 0x0000000902067c19 */ /* 0x100fe20008001203 */
[----:B------:R-:W-:Y:S01]  /*18560*/  ULDC.64 UR6, c[0x0][0x620] ;  /* 0x0001880000067ab9 */ /* 0x000fe20000000a00 */
[----:B------:R-:W-:Y:S01]  /*18570*/  SHF.R.U32.HI R2, RZ, UR9, R3 ;  /* 0x00000009ff027c19 */ /* 0x000fe20008011603 */
[----:B------:R-:W-:Y:S01]  /*18580*/  IMAD.MOV.U32 R3, RZ, RZ, R18 ;  /* 0x000000ffff037224 */ /* 0x000fe200078e0012 */
[----:B------:R-:W-:Y:S01]  /*18590*/  IADD3 R5, P1, RZ, -R6, RZ ;  /* 0x80000006ff057210 */ /* 0x000fe20007f3e0ff */
[----:B------:R-:W2:Y:S01]  /*185a0*/  LDC R19, c[0x0][0x144] ;  /* 0x00005100ff137b82 */ /* 0x000ea20000000800 */
[----:B0-----:R-:W-:Y:S01]  /*185b0*/  I2FP.F32.U32 R7, R12 ;  /* 0x0000000c00077245 */ /* 0x001fe20000201000 */
[----:B------:R-:W-:Y:S01]  /*185c0*/  ULDC.64 UR10, c[0x0][0x640] ;  /* 0x00019000000a7ab9 */ /* 0x000fe20000000a00 */
[----:B------:R-:W-:Y:S01]  /*185d0*/  ULDC UR8, c[0x0][0x608] ;  /* 0x0001820000087ab9 */ /* 0x000fe20000000800 */
[----:B------:R-:W-:Y:S01]  /*185e0*/  IMAD.X R2, RZ, RZ, ~R2, P1 ;  /* 0x000000ffff027224 */ /* 0x000fe200008e0e02 */
[----:B------:R-:W-:-:S03]  /*185f0*/  ISETP.NE.U32.AND P1, PT, RZ, UR10, PT ;  /* 0x0000000aff007c0c */ /* 0x000fc6000bf25070 */
[----:B------:R-:W-:Y:S01]  /*18600*/  IMAD R4, R2, UR6, RZ ;  /* 0x0000000602047c24 */ /* 0x000fe2000f8e02ff */
[----:B------:R-:W0:Y:S01]  /*18610*/  LDC R16, c[0x0][0x148] ;  /* 0x00005200ff107b82 */ /* 0x000e220000000800 */
[----:B------:R-:W-:Y:S01]  /*18620*/  IMAD.MOV.U32 R2, RZ, RZ, R17 ;  /* 0x000000ffff027224 */ /* 0x000fe200078e0011 */
[----:B------:R-:W-:-:S03]  /*18630*/  ISETP.NE.AND.EX P1, PT, RZ, UR11, PT, P1 ;  /* 0x0000000bff007c0c */ /* 0x000fc6000bf25310 */
[----:B------:R-:W-:Y:S01]  /*18640*/  IMAD.WIDE.U32 R2, R5, UR6, R2 ;  /* 0x0000000605027c25 */ /* 0x000fe2000f8e0002 */
[----:B------:R-:W-:-:S03]  /*18650*/  ULDC UR6, c[0x0][0x150] ;  /* 0x0000540000067ab9 */ /* 0x000fc60000000800 */
[----:B------:R-:W-:Y:S02]  /*18660*/  IMAD R5, R5, UR7, R4 ;  /* 0x0000000705057c24 */ /* 0x000fe4000f8e0204 */
[----:B------:R-:W-:Y:S01]  /*18670*/  FMUL R4, R7, UR6 ;  /* 0x0000000607047c20 */ /* 0x000fe20008400000 */
[----:B------:R-:W-:Y:S01]  /*18680*/  ULDC UR6, c[0x0][0x618] ;  /* 0x0001860000067ab9 */ /* 0x000fe20000000800 */
[----:B------:R-:W-:Y:S01]  /*18690*/  ULDC UR7, c[0x0][0x154] ;  /* 0x0000550000077ab9 */ /* 0x000fe20000000800 */
[----:B------:R-:W-:-:S03]  /*186a0*/  IMAD.IADD R3, R3, 0x1, R5 ;  /* 0x0000000103037824 */ /* 0x000fc600078e0205 */
[----:B------:R-:W3:Y:S02]  /*186b0*/  F2I.U32.TRUNC.NTZ R4, R4 ;  /* 0x0000000400047305 */ /* 0x000ee4000020f000 */
[----:B------:R-:W-:Y:S02]  /*186c0*/  SHF.R.U64 R7, R2, UR6, R3 ;  /* 0x0000000602077c19 */ /* 0x000fe40008001203 */
[----:B-1----:R-:W-:-:S05]  /*186d0*/  I2FP.F32.U32 R2, R9 ;  /* 0x0000000900027245 */ /* 0x002fca0000201000 */
[----:B------:R-:W-:Y:S01]  /*186e0*/  FMUL R5, R2, UR7 ;  /* 0x0000000702057c20 */ /* 0x000fe20008400000 */
[----:B------:R-:W-:Y:S01]  /*186f0*/  SHF.R.U32.HI R2, RZ, UR6, R3 ;  /* 0x00000006ff027c19 */ /* 0x000fe20008011603 */
[----:B------:R-:W-:Y:S02]  /*18700*/  ULDC UR6, c[0x0][0x658] ;  /* 0x0001960000067ab9 */ /* 0x000fe40000000800 */
[----:B------:R1:W4:Y:S01]  /*18710*/  F2I.U32.TRUNC.NTZ R18, R5 ;  /* 0x0000000500127305 */ /* 0x000322000020f000 */
[----:B------:R-:W-:Y:S01]  /*18720*/  SHF.R.U64 R15, R7, UR8, R2 ;  /* 0x00000008070f7c19 */ /* 0x000fe20008001202 */
[----:B---3--:R-:W-:Y:S01]  /*18730*/  IMAD.MOV R4, RZ, RZ, -R4 ;  /* 0x000000ffff047224 */ /* 0x008fe200078e0a04 */
[----:B------:R-:W-:-:S03]  /*18740*/  SHF.R.U32.HI R2, RZ, UR8, R2 ;  /* 0x00000008ff027c19 */ /* 0x000fc60008011602 */
[----:B--2---:R-:W-:Y:S01]  /*18750*/  IMAD R12, R19, R4, R12 ;  /* 0x00000004130c7224 */ /* 0x004fe200078e020c */
[--C-:B------:R-:W-:Y:S02]  /*18760*/  SHF.R.U64 R14, R15, UR6, R2.reuse ;  /* 0x000000060f0e7c19 */ /* 0x100fe40008001202 */
[----:B------:R-:W-:-:S03]  /*18770*/  SHF.R.U32.HI R17, RZ, UR6, R2 ;  /* 0x00000006ff117c19 */ /* 0x000fc60008011602 */
[----:B------:R-:W-:Y:S02]  /*18780*/  IMAD.MOV.U32 R2, RZ, RZ, R14 ;  /* 0x000000ffff027224 */ /* 0x000fe400078e000e */
[----:B------:R-:W-:Y:S01]  /*18790*/  IMAD.MOV.U32 R3, RZ, RZ, R17 ;  /* 0x000000ffff037224 */ /* 0x000fe200078e0011 */
[----:B01--4-:R-:W-:Y:S06]  /*187a0*/  @!P1 BRA `(.L_x_405) ;  /* 0x0000000000289947 */ /* 0x013fec0003800000 */
[----:B------:R-:W-:Y:S02]  /*187b0*/  ULDC UR6, c[0x0][0x64c] ;  /* 0x0001930000067ab9 */ /* 0x000fe40000000800 */
[----:B------:R-:W-:-:S05]  /*187c0*/  IADD3 R3, P1, R14, UR6, RZ ;  /* 0x000000060e037c10 */ /* 0x000fca000ff3e0ff */
[----:B------:R-:W-:-:S04]  /*187d0*/  IMAD.X R17, RZ, RZ, R17, P1 ;  /* 0x000000ffff117224 */ /* 0x000fc800008e0611 */
[----:B------:R-:W-:-:S04]  /*187e0*/  IMAD.WIDE.U32 R4, R17, UR10, RZ ;  /* 0x0000000a11047c25 */ /* 0x000fc8000f8e00ff */
[----:B------:R-:W-:-:S04]  /*187f0*/  IMAD.WIDE.U32 R4, P1, R3, UR11, R4 ;  /* 0x0000000b03047c25 */ /* 0x000fc8000f820004 */
[----:B------:R-:W-:-:S04]  /*18800*/  IMAD.WIDE.U32 R2, R3, UR10, RZ ;  /* 0x0000000a03027c25 */ /* 0x000fc8000f8e00ff */
[----:B------:R-:W-:Y:S01]  /*18810*/  IMAD.MOV.U32 R2, RZ, RZ, R5 ;  /* 0x000000ffff027224 */ /* 0x000fe200078e0005 */
[----:B------:R-:W-:Y:S01]  /*18820*/  IADD3 RZ, P2, R3, R4, RZ ;  /* 0x0000000403ff7210 */ /* 0x000fe20007f5e0ff */
[----:B------:R-:W-:-:S04]  /*18830*/  IMAD.X R3, RZ, RZ, RZ, P1 ;  /* 0x000000ffff037224 */ /* 0x000fc800008e06ff */
[----:B------:R-:W-:-:S08]  /*18840*/  IMAD.WIDE.U32.X R2, R17, UR11, R2, P2 ;  /* 0x0000000b11027c25 */ /* 0x000fd000090e0402 */
.L_x_405:
[----:B------:R-:W-:Y:S01]  /*18850*/  ULDC UR6, c[0x0][0x648] ;  /* 0x0001920000067ab9 */ /* 0x000fe20000000800 */
[----:B------:R-:W-:Y:S01]  /*18860*/  LOP3.LUT R15, R15, UR18, RZ, 0xc0, !PT ;  /* 0x000000120f0f7c12 */ /* 0x000fe2000f8ec0ff */
[----:B------:R-:W-:Y:S01]  /*18870*/  IMAD.MOV R18, RZ, RZ, -R18 ;  /* 0x000000ffff127224 */ /* 0x000fe200078e0a12 */
[----:B------:R-:W-:Y:S01]  /*18880*/  SHF.R.U64 R2, R2, UR6, R3 ;  /* 0x0000000602027c19 */ /* 0x000fe20008001203 */
[----:B------:R-:W-:Y:S01]  /*18890*/  ULDC UR6, c[0x0][0x638] ;  /* 0x00018e0000067ab9 */ /* 0x000fe20000000800 */
[----:B------:R-:W-:Y:S01]  /*188a0*/  LOP3.LUT R5, R7, UR4, RZ, 0xc0, !PT ;  /* 0x0000000407057c12 */ /* 0x000fe2000f8ec0ff */
[----:B------:R-:W-:Y:S01]  /*188b0*/  @P4 IMAD R12, R16, R18, R9 ;  /* 0x00000012100c4224 */ /* 0x000fe200078e0209 */
[----:B------:R-:W-:Y:S01]  /*188c0*/  ULDC UR7, c[0x0][0x610] ;  /* 0x0001840000077ab9 */ /* 0x000fe20000000800 */
[----:B------:R-:W-:Y:S02]  /*188d0*/  IMAD.MOV R3, RZ, RZ, -R2 ;  /* 0x000000ffff037224 */ /* 0x000fe400078e0a02 */
[----:B------:R-:W-:-:S02]  /*188e0*/  IMAD R15, R2, UR5, R15 ;  /* 0x00000005020f7c24 */ /* 0x000fc4000f8e020f */
[----:B------:R-:W-:Y:S01]  /*188f0*/  IMAD R14, R3, UR6, R14 ;  /* 0x00000006030e7c24 */ /* 0x000fe2000f8e020e */
[----:B------:R-:W-:Y:S01]  /*18900*/  ULDC UR6, c[0x0][0x600] ;  /* 0x0001800000067ab9 */ /* 0x000fe20000000800 */
[----:B------:R-:W-:Y:S02]  /*18910*/  IMAD R12, R15, UR7, R12 ;  /* 0x000000070f0c7c24 */ /* 0x000fe4000f8e020c */
[----:B------:R-:W-:Y:S02]  /*18920*/  IMAD R5, R14, UR6, R5 ;  /* 0x000000060e057c24 */ /* 0x000fe4000f8e0205 */
[----:B------:R-:W-:-:S03]  /*18930*/  IMAD.MOV.U32 R2, RZ, RZ, 0x1 ;  /* 0x00000001ff027424 */ /* 0x000fc600078e00ff */
[----:B------:R-:W-:Y:S02]  /*18940*/  SEL R7, R5, R12, !P4 ;  /* 0x0000000c05077207 */ /* 0x000fe40006000000 */
[----:B------:R-:W-:-:S07]  /*18950*/  SEL R5, R12, R5, !P4 ;  /* 0x000000050c057207 */ /* 0x000fce0006000000 */
.L_x_403:
[----:B------:R-:W-:Y:S05]  /*18960*/  BSYNC B1 ;  /* 0x0000000000017941 */ /* 0x000fea0003800000 */
.L_x_402:
[----:B------:R-:W-:-:S13]  /*18970*/  LOP3.LUT P1, RZ, R2, 0xff, RZ, 0xc0, !PT ;  /* 0x000000ff02ff7812 */ /* 0x000fda000782c0ff */
[----:B------:R-:W-:Y:S05]  /*18980*/  @P1 BRA `(.L_x_406) ;  /* 0xfffffff400301947 */ /* 0x000fea000383ffff */
[----:B------:R-:W-:Y:S05]  /*18990*/  BSYNC B0 ;  /* 0x0000000000007941 */ /* 0x000fea0003800000 */
.L_x_394:
[----:B------:R-:W-:-:S03]  /*189a0*/  UMOV UR6, 0xffffffff ;  /* 0xffffffff00067882 */ /* 0x000fc60000000000 */
[----:B------:R-:W-:Y:S05]  /*189b0*/  BRA.DIV UR6, `(.L_x_407) ;  /* 0x0000000606c07947 */ /* 0x000fea000b800000 */
[----:B------:R-:W-:-:S13]  /*189c0*/  ELECT P0, URZ, PT ;  /* 0x00000000003f782f */ /* 0x000fda0003800000 */
.L_x_425:
[----:B------:R-:W-:Y:S04]  /*189d0*/  BSSY B0, `(.L_x_408) ;  /* 0x0000052000007945 */ /* 0x000fe80003800000 */
[----:B------:R-:W-:Y:S05]  /*189e0*/  @!P0 BRA `(.L_x_409) ;  /* 0x0000000400408947 */ /* 0x000fea0003800000 */
[----:B------:R-:W2:Y:S02]  /*189f0*/  LDL R2, [R1+0x1f4] ;  /* 0x0001f40001027983 */ /* 0x000ea40000100800 */
[----:B--2---:R-:W-:-:S13]  /*18a00*/  R2UR UR6, R2 ;  /* 0x00000000020672ca */ /* 0x004fda00000e0000 */
[----:B------:R-:W-:-:S04]  /*18a10*/  ULOP3.LUT UR6, UR6, 0x2, URZ, 0xfc, !UPT ;  /* 0x0000000206067892 */ /* 0x000fc8000f8efc3f */
[----:B------:R-:W-:-:S06]  /*18a20*/  UISETP.NE.AND UP0, UPT, UR6, 0x3, UPT ;  /* 0x000000030600788c */ /* 0x000fcc000bf05270 */
[----:B------:R-:W-:-:S13]  /*18a30*/  PLOP3.LUT P0, PT, PT, PT, UP0, 0x80, 0x0 ;  /* 0x000000000000781c */ /* 0x000fda0003f0f008 */
[----:B------:R-:W-:Y:S05]  /*18a40*/  @!P0 BRA `(.L_x_410) ;  /* 0x0000000000048947 */ /* 0x000fea0003800000 */
[----:B------:R-:W-:Y:S01]  /*18a50*/  BPT.TRAP 0x1 ;  /* 0x000000040000795c */ /* 0x000fe20000300000 */
.L_x_410:
[----:B------:R-:W0:Y:S01]  /*18a60*/  S2R R3, SR_CgaCtaId ;  /* 0x0000000000037919 */ /* 0x000e220000008800 */
[----:B------:R-:W-:-:S04]  /*18a70*/  MOV R2, 0x400 ;  /* 0x0000040000027802 */ /* 0x000fc80000000f00 */
[----:B0-----:R-:W-:Y:S02]  /*18a80*/  LEA R3, R3, R2, 0x18 ;  /* 0x0000000203037211 */ /* 0x001fe400078ec0ff */
[----:B------:R-:W-:-:S03]  /*18a90*/  SHF.L.U32 R2, R8, 0x1f, RZ ;  /* 0x0000001f08027819 */ /* 0x000fc600000006ff */
[----:B------:R-:W-:-:S04]  /*18aa0*/  VIADD R3, R3, 0x40 ;  /* 0x0000004003037836 */ /* 0x000fc80000000000 */
[C---:B------:R-:W-:Y:S02]  /*18ab0*/  IMAD R7, R0.reuse, 0x8, R3 ;  /* 0x0000000800077824 */ /* 0x040fe400078e0203 */
[----:B------:R-:W-:Y:S02]  /*18ac0*/  VIADD R0, R0, 0x1 ;  /* 0x0000000100007836 */ /* 0x000fe40000000000 */
[----:B------:R-:W0:Y:S03]  /*18ad0*/  SYNCS.PHASECHK.TRANS64.TRYWAIT P0, [R7+URZ], R2 ;  /* 0x00000002070075a7 */ /* 0x000e26000800017f */
[----:B------:R-:W-:-:S04]  /*18ae0*/  ISETP.NE.AND P1, PT, R0, 0x8, PT ;  /* 0x000000080000780c */ /* 0x000fc80003f25270 */
[----:B------:R-:W-:Y:S02]  /*18af0*/  SEL R5, RZ, 0x1, P1 ;  /* 0x00000001ff057807 */ /* 0x000fe40000800000 */
[----:B------:R-:W-:Y:S02]  /*18b00*/  SEL R0, R0, RZ, P1 ;  /* 0x000000ff00007207 */ /* 0x000fe40000800000 */
[----:B------:R-:W-:-:S03]  /*18b10*/  LOP3.LUT R5, R8, R5, RZ, 0x3c, !PT ;  /* 0x0000000508057212 */ /* 0x000fc600078e3cff */
[----:B------:R-:W-:Y:S01]  /*18b20*/  IMAD R9, R0, 0x8, R3 ;  /* 0x0000000800097824 */ /* 0x000fe200078e0203 */
[----:B------:R-:W-:Y:S01]  /*18b30*/  SHF.L.U32 R4, R5, 0x1f, RZ ;  /* 0x0000001f05047819 */ /* 0x000fe200000006ff */
[----:B0-----:R-:W-:Y:S06]  /*18b40*/  @!P0 BRA `(.L_x_411) ;  /* 0x0000000400808947 */ /* 0x001fec0003800000 */
.L_x_426:
[----:B------:R-:W1:Y:S01]  /*18b50*/  SYNCS.PHASECHK.TRANS64.TRYWAIT P0, [R9+URZ], R4 ;  /* 0x00000004090075a7 */ /* 0x000e62000800017f */
[----:B------:R-:W-:-:S05]  /*18b60*/  VIADD R0, R0, 0x1 ;  /* 0x0000000100007836 */ /* 0x000fca0000000000 */
[----:B------:R-:W-:-:S04]  /*18b70*/  ISETP.NE.AND P1, PT, R0, 0x8, PT ;  /* 0x000000080000780c */ /* 0x000fc80003f25270 */
[----:B0-----:R-:W-:Y:S02]  /*18b80*/  SEL R2, RZ, 0x1, P1 ;  /* 0x00000001ff027807 */ /* 0x001fe40000800000 */
[----:B------:R-:W-:Y:S02]  /*18b90*/  SEL R0, R0, RZ, P1 ;  /* 0x000000ff00007207 */ /* 0x000fe40000800000 */
[----:B------:R-:W-:-:S03]  /*18ba0*/  LOP3.LUT R7, R5, R2, RZ, 0x3c, !PT ;  /* 0x0000000205077212 */ /* 0x000fc600078e3cff */
[----:B------:R-:W-:Y:S01]  /*18bb0*/  IMAD R6, R0, 0x8, R3 ;  /* 0x0000000800067824 */ /* 0x000fe200078e0203 */
[----:B------:R-:W-:Y:S01]  /*18bc0*/  SHF.L.U32 R5, R7, 0x1f, RZ ;  /* 0x0000001f07057819 */ /* 0x000fe200000006ff */
[----:B-1----:R-:W-:Y:S06]  /*18bd0*/  @!P0 BRA `(.L_x_412) ;  /* 0x0000000400708947 */ /* 0x002fec0003800000 */
.L_x_427:
[----:B------:R-:W1:Y:S01]  /*18be0*/  SYNCS.PHASECHK.TRANS64.TRYWAIT P0, [R6+URZ], R5 ;  /* 0x00000005060075a7 */ /* 0x000e62000800017f */
[----:B------:R-:W-:-:S05]  /*18bf0*/  VIADD R0, R0, 0x1 ;  /* 0x0000000100007836 */ /* 0x000fca0000000000 */
[----:B------:R-:W-:-:S04]  /*18c00*/  ISETP.NE.AND P1, PT, R0, 0x8, PT ;  /* 0x000000080000780c */ /* 0x000fc80003f25270 */
[----:B------:R-:W-:Y:S02]  /*18c10*/  SEL R2, RZ, 0x1, P1 ;  /* 0x00000001ff027807 */ /* 0x000fe40000800000 */
[----:B------:R-:W-:Y:S02]  /*18c20*/  SEL R0, R0, RZ, P1 ;  /* 0x000000ff00007207 */ /* 0x000fe40000800000 */
[----:B------:R-:W-:-:S03]  /*18c30*/  LOP3.LUT R7, R7, R2, RZ, 0x3c, !PT ;  /* 0x0000000207077212 */ /* 0x000fc600078e3cff */
[----:B0-----:R-:W-:Y:S01]  /*18c40*/  IMAD R9, R0, 0x8, R3 ;  /* 0x0000000800097824 */ /* 0x001fe200078e0203 */
[----:B------:R-:W-:Y:S01]  /*18c50*/  SHF.L.U32 R4, R7, 0x1f, RZ ;  /* 0x0000001f07047819 */ /* 0x000fe200000006ff */
[----:B-1----:R-:W-:Y:S06]  /*18c60*/  @!P0 BRA `(.L_x_413) ;  /* 0x0000000400608947 */ /* 0x002fec0003800000 */
.L_x_428:
        /* <DEDUP_REMOVED lines=9> */
.L_x_429:
        /* <DEDUP_REMOVED lines=9> */
.L_x_430:
        /* <DEDUP_REMOVED lines=9> */
.L_x_431:
[----:B------:R-:W1:Y:S01]  /*18e20*/  SYNCS.PHASECHK.TRANS64.TRYWAIT P0, [R6+URZ], R5 ;  /* 0x00000005060075a7 */ /* 0x000e62000800017f */
[----:B------:R-:W-:-:S05]  /*18e30*/  VIADD R0, R0, 0x1 ;  /* 0x0000000100007836 */ /* 0x000fca0000000000 */
[----:B------:R-:W-:-:S04]  /*18e40*/  ISETP.NE.AND P1, PT, R0, 0x8, PT ;  /* 0x000000080000780c */ /* 0x000fc80003f25270 */
[----:B------:R-:W-:Y:S02]  /*18e50*/  SEL R2, RZ, 0x1, P1 ;  /* 0x00000001ff027807 */ /* 0x000fe40000800000 */
[----:B------:R-:W-:Y:S02]  /*18e60*/  SEL R0, R0, RZ, P1 ;  /* 0x000000ff00007207 */ /* 0x000fe40000800000 */
[----:B------:R-:W-:Y:S01]  /*18e70*/  LOP3.LUT R2, R7, R2, RZ, 0x3c, !PT ;  /* 0x0000000207027212 */ /* 0x000fe200078e3cff */
[----:B-1----:R-:W-:Y:S06]  /*18e80*/  @!P0 BRA `(.L_x_417) ;  /* 0x0000000400288947 */ /* 0x002fec0003800000 */
.L_x_432:
[----:B------:R-:W-:Y:S01]  /*18e90*/  IMAD R3, R0, 0x8, R3 ;  /* 0x0000000800037824 */ /* 0x000fe200078e0203 */
[----:B------:R-:W-:-:S07]  /*18ea0*/  SHF.L.U32 R0, R2, 0x1f, RZ ;  /* 0x0000001f02007819 */ /* 0x000fce00000006ff */
.L_x_418:
[----:B--2---:R2:W3:Y:S02]  /*18eb0*/  SYNCS.PHASECHK.TRANS64.TRYWAIT P0, [R3+URZ], R0 ;  /* 0x00000000030075a7 */ /* 0x0044e4000800017f */
[----:B---3--:R-:W-:Y:S05]  /*18ec0*/  @!P0 NANOSLEEP.SYNCS 0x989680 ;  /* 0x009896800000895d */ /* 0x008fea0003900000 */
[----:B------:R-:W3:Y:S02]  /*18ed0*/  @!P0 SYNCS.PHASECHK.TRANS64 P0, [R3+URZ], R0 ;  /* 0x00000000030085a7 */ /* 0x000ee4000800007f */
[----:B---3--:R-:W-:Y:S05]  /*18ee0*/  @!P0 BRA `(.L_x_418) ;  /* 0xfffffffc00f08947 */ /* 0x008fea000383ffff */
.L_x_409:
[----:B------:R-:W-:Y:S05]  /*18ef0*/  BSYNC B0 ;  /* 0x0000000000007941 */ /* 0x000fea0003800000 */
.L_x_408:
[----:B------:R-:W-:Y:S05]  /*18f00*/  EXIT ;  /* 0x000000000000794d */ /* 0x000fea0003800000 */
.L_x_18:
[----:B--2---:R-:W-:-:S04]  /*18f10*/  IMAD.U32 R3, RZ, RZ, UR6 ;  /* 0x00000006ff037e24 */ /* 0x004fc8000f8e00ff */
[----:B------:R2:W4:Y:S03]  /*18f20*/  SYNCS.PHASECHK.TRANS64.TRYWAIT P0, [R3+URZ], R0 ;  /* 0x00000000030075a7 */ /* 0x000526000800017f */
[----:B----4-:R-:W-:Y:S05]  /*18f30*/  @!P0 NANOSLEEP.SYNCS 0x989680 ;  /* 0x009896800000895d */ /* 0x010fea0003900000 */
[----:B------:R-:W4:Y:S02]  /*18f40*/  @!P0 SYNCS.PHASECHK.TRANS64 P0, [R3+URZ], R0 ;  /* 0x00000000030085a7 */ /* 0x000f24000800007f */
[----:B----4-:R-:W-:Y:S05]  /*18f50*/  @!P0 BRA `(.L_x_18) ;  /* 0xfffffffc00ec8947 */ /* 0x010fea000383ffff */
[----:B------:R-:W-:Y:S05]  /*18f60*/  BRA `(.L_x_17) ;  /* 0xfffffe94000c7947 */ /* 0x000fea000383ffff */
.L_x_24:
[----:B-----5:R0:W-:Y:S02]  /*18f70*/  STL [R1+0x218], R0 ;  /* 0x0002180001007387 */ /* 0x0201e40000100800 */
[----:B0-----:R-:W-:-:S04]  /*18f80*/  IMAD.U32 R0, RZ, RZ, UR8 ;  /* 0x00000008ff007e24 */ /* 0x001fc8000f8e00ff */
[----:B------:R0:W0:Y:S03]  /*18f90*/  SYNCS.PHASECHK.TRANS64.TRYWAIT P0, [R0+URZ], R229 ;  /* 0x000000e5000075a7 */ /* 0x000026000800017f */
[----:B0-----:R-:W-:Y:S05]  /*18fa0*/  @!P0 NANOSLEEP.SYNCS 0x989680 ;  /* 0x009896800000895d */ /* 0x001fea0003900000 */
[----:B------:R0:W1:Y:S02]  /*18fb0*/  @!P0 SYNCS.PHASECHK.TRANS64 P0, [R0+URZ], R229 ;  /* 0x000000e5000085a7 */ /* 0x000064000800007f */
[----:B0-----:R0:W5:Y:S02]  /*18fc0*/  LDL.LU R0, [R1+0x218] ;  /* 0x0002180001007983 */ /* 0x0011640000300800 */
[----:B01----:R-:W-:Y:S05]  /*18fd0*/  @!P0 BRA `(.L_x_24) ;  /* 0xfffffffc00e48947 */ /* 0x003fea000383ffff */
[----:B------:R-:W-:Y:S05]  /*18fe0*/  BRA `(.L_x_23) ;  /* 0xfffffebc00bc7947 */ /* 0x000fea000383ffff */
.L_x_395:
[----:B------:R-:W-:Y:S01]  /*18ff0*/  BSSY B1, `(.L_x_419) ;  /* 0x0000006000017945 */ /* 0x000fe20003800000 */
[----:B------:R-:W-:-:S07]  /*19000*/  IMAD.MOV.U32 R2, RZ, RZ, -0x1 ;  /* 0xffffffffff027424 */ /* 0x000fce00078e00ff */
[----:B------:R-:W-:Y:S05]  /*19010*/  WARPSYNC.COLLECTIVE R2, `(.L_x_420) ;  /* 0x00000000020c7348 */ /* 0x000fea0003c00000 */
[----:B------:R-:W-:Y:S02]  /*19020*/  ELECT P1, UR62, PT ;  /* 0x00000000003e782f */ /* 0x000fe40003820000 */
[----:B------:R-:W-:Y:S01]  /*19030*/  MOV R2, UR62 ;  /* 0x0000003e00027c02 */ /* 0x000fe20008000f00 */
[----:B------:R-:W-:Y:S10]  /*19040*/  ENDCOLLECTIVE ;  /* 0x000000000000791b */ /* 0x000ff40003800000 */
.L_x_420:
[----:B------:R-:W-:Y:S05]  /*19050*/  BSYNC B1 ;  /* 0x0000000000017941 */ /* 0x000fea0003800000 */
.L_x_419:
[----:B------:R-:W-:Y:S05]  /*19060*/  BRA `(.L_x_421) ;  /* 0xffffffec00847947 */ /* 0x000fea000383ffff */
.L_x_398:
[----:B0-----:R0:W1:Y:S02]  /*19070*/  SYNCS.PHASECHK.TRANS64.TRYWAIT P1, [R12+URZ+0x40], R5 ;  /* 0x000040050c0075a7 */ /* 0x001064000802017f */
[----:B-1----:R-:W-:Y:S05]  /*19080*/  @!P1 NANOSLEEP.SYNCS 0x989680 ;  /* 0x009896800000995d */ /* 0x002fea0003900000 */
[----:B------:R-:W1:Y:S02]  /*19090*/  @!P1 SYNCS.PHASECHK.TRANS64 P1, [R12+URZ+0x40], R5 ;  /* 0x000040050c0095a7 */ /* 0x000e64000802007f */
[----:B-1----:R-:W-:Y:S05]  /*190a0*/  @!P1 BRA `(.L_x_398) ;  /* 0xfffffffc00f09947 */ /* 0x002fea000383ffff */
[----:B------:R-:W-:Y:S05]  /*190b0*/  BRA `(.L_x_422) ;  /* 0xffffffec00b87947 */ /* 0x000fea000383ffff */
.L_x_407:
[----:B------:R-:W-:Y:S01]  /*190c0*/  BSSY B0, `(.L_x_423) ;  /* 0x0000006000007945 */ /* 0x000fe20003800000 */
[----:B------:R-:W-:-:S07]  /*190d0*/  IMAD.MOV.U32 R2, RZ, RZ, -0x1 ;  /* 0xffffffffff027424 */ /* 0x000fce00078e00ff */
[----:B------:R-:W-:Y:S05]  /*190e0*/  WARPSYNC.COLLECTIVE R2, `(.L_x_424) ;  /* 0x00000000020c7348 */ /* 0x000fea0003c00000 */
[----:B------:R-:W-:Y:S02]  /*190f0*/  ELECT P1, UR62, PT ;  /* 0x00000000003e782f */ /* 0x000fe40003820000 */
[----:B------:R-:W-:Y:S01]  /*19100*/  MOV R2, UR62 ;  /* 0x0000003e00027c02 */ /* 0x000fe20008000f00 */
[----:B------:R-:W-:Y:S10]  /*19110*/  ENDCOLLECTIVE ;  /* 0x000000000000791b */ /* 0x000ff40003800000 */
.L_x_424:
[----:B------:R-:W-:Y:S05]  /*19120*/  BSYNC B0 ;  /* 0x0000000000007941 */ /* 0x000fea0003800000 */
.L_x_423:
[----:B------:R-:W-:Y:S01]  /*19130*/  PLOP3.LUT P0, PT, P1, PT, PT, 0x80, 0x0 ;  /* 0x000000000000781c */ /* 0x000fe20000f0f070 */
[----:B------:R-:W-:-:S12]  /*19140*/  BRA `(.L_x_425) ;  /* 0xfffffff800207947 */ /* 0x000fd8000383ffff */
.L_x_411:
[----:B0-----:R0:W1:Y:S02]  /*19150*/  SYNCS.PHASECHK.TRANS64.TRYWAIT P0, [R7+URZ], R2 ;  /* 0x00000002070075a7 */ /* 0x001064000800017f */
[----:B-1----:R-:W-:Y:S05]  /*19160*/  @!P0 NANOSLEEP.SYNCS 0x989680 ;  /* 0x009896800000895d */ /* 0x002fea0003900000 */
[----:B------:R-:W1:Y:S02]  /*19170*/  @!P0 SYNCS.PHASECHK.TRANS64 P0, [R7+URZ], R2 ;  /* 0x00000002070085a7 */ /* 0x000e64000800007f */
[----:B-1----:R-:W-:Y:S05]  /*19180*/  @!P0 BRA `(.L_x_411) ;  /* 0xfffffffc00f08947 */ /* 0x002fea000383ffff */
[----:B------:R-:W-:Y:S05]  /*19190*/  BRA `(.L_x_426) ;  /* 0xfffffff8006c7947 */ /* 0x000fea000383ffff */
.L_x_412:
[----:B0-----:R0:W1:Y:S02]  /*191a0*/  SYNCS.PHASECHK.TRANS64.TRYWAIT P0, [R9+URZ], R4 ;  /* 0x00000004090075a7 */ /* 0x001064000800017f */
[----:B-1----:R-:W-:Y:S05]  /*191b0*/  @!P0 NANOSLEEP.SYNCS 0x989680 ;  /* 0x009896800000895d */ /* 0x002fea0003900000 */
[----:B------:R-:W1:Y:S02]  /*191c0*/  @!P0 SYNCS.PHASECHK.TRANS64 P0, [R9+URZ], R4 ;  /* 0x00000004090085a7 */ /* 0x000e64000800007f */
[----:B-1----:R-:W-:Y:S05]  /*191d0*/  @!P0 BRA `(.L_x_412) ;  /* 0xfffffffc00f08947 */ /* 0x002fea000383ffff */
[----:B------:R-:W-:Y:S05]  /*191e0*/  BRA `(.L_x_427) ;  /* 0xfffffff8007c7947 */ /* 0x000fea000383ffff */
.L_x_413:
[----:B0-----:R0:W1:Y:S02]  /*191f0*/  SYNCS.PHASECHK.TRANS64.TRYWAIT P0, [R6+URZ], R5 ;  /* 0x00000005060075a7 */ /* 0x001064000800017f */
[----:B-1----:R-:W-:Y:S05]  /*19200*/  @!P0 NANOSLEEP.SYNCS 0x989680 ;  /* 0x009896800000895d */ /* 0x002fea0003900000 */
[----:B------:R-:W1:Y:S02]  /*19210*/  @!P0 SYNCS.PHASECHK.TRANS64 P0, [R6+URZ], R5 ;  /* 0x00000005060085a7 */ /* 0x000e64000800007f */
[----:B-1----:R-:W-:Y:S05]  /*19220*/  @!P0 BRA `(.L_x_413) ;  /* 0xfffffffc00f08947 */ /* 0x002fea000383ffff */
[----:B------:R-:W-:Y:S05]  /*19230*/  BRA `(.L_x_428) ;  /* 0xfffffff8008c7947 */ /* 0x000fea000383ffff */
.L_x_414:
[----:B0-----:R0:W1:Y:S02]  /*19240*/  SYNCS.PHASECHK.TRANS64.TRYWAIT P0, [R9+URZ], R4 ;  /* 0x00000004090075a7 */ /* 0x001064000800017f */
[----:B-1----:R-:W-:Y:S05]  /*19250*/  @!P0 NANOSLEEP.SYNCS 0x989680 ;  /* 0x009896800000895d */ /* 0x002fea0003900000 */
[----:B------:R-:W1:Y:S02]  /*19260*/  @!P0 SYNCS.PHASECHK.TRANS64 P0, [R9+URZ], R4 ;  /* 0x00000004090085a7 */ /* 0x000e64000800007f */
[----:B-1----:R-:W-:Y:S05]  /*19270*/  @!P0 BRA `(.L_x_414) ;  /* 0xfffffffc00f08947 */ /* 0x002fea000383ffff */
[----:B------:R-:W-:Y:S05]  /*19280*/  BRA `(.L_x_429) ;  /* 0xfffffff8009c7947 */ /* 0x000fea000383ffff */
.L_x_415:
[----:B0-----:R0:W1:Y:S02]  /*19290*/  SYNCS.PHASECHK.TRANS64.TRYWAIT P0, [R6+URZ], R5 ;  /* 0x00000005060075a7 */ /* 0x001064000800017f */
[----:B-1----:R-:W-:Y:S05]  /*192a0*/  @!P0 NANOSLEEP.SYNCS 0x989680 ;  /* 0x009896800000895d */ /* 0x002fea0003900000 */
[----:B------:R-:W1:Y:S02]  /*192b0*/  @!P0 SYNCS.PHASECHK.TRANS64 P0, [R6+URZ], R5 ;  /* 0x00000005060085a7 */ /* 0x000e64000800007f */
[----:B-1----:R-:W-:Y:S05]  /*192c0*/  @!P0 BRA `(.L_x_415) ;  /* 0xfffffffc00f08947 */ /* 0x002fea000383ffff */
[----:B------:R-:W-:Y:S05]  /*192d0*/  BRA `(.L_x_430) ;  /* 0xfffffff800ac7947 */ /* 0x000fea000383ffff */
.L_x_416:
[----:B0-----:R0:W1:Y:S02]  /*192e0*/  SYNCS.PHASECHK.TRANS64.TRYWAIT P0, [R9+URZ], R4 ;  /* 0x00000004090075a7 */ /* 0x001064000800017f */
[----:B-1----:R-:W-:Y:S05]  /*192f0*/  @!P0 NANOSLEEP.SYNCS 0x989680 ;  /* 0x009896800000895d */ /* 0x002fea0003900000 */
[----:B------:R-:W1:Y:S02]  /*19300*/  @!P0 SYNCS.PHASECHK.TRANS64 P0, [R9+URZ], R4 ;  /* 0x00000004090085a7 */ /* 0x000e64000800007f */
[----:B-1----:R-:W-:Y:S05]  /*19310*/  @!P0 BRA `(.L_x_416) ;  /* 0xfffffffc00f08947 */ /* 0x002fea000383ffff */
[----:B------:R-:W-:Y:S05]  /*19320*/  BRA `(.L_x_431) ;  /* 0xfffffff800bc7947 */ /* 0x000fea000383ffff */
.L_x_417:
[----:B-1----:R1:W2:Y:S02]  /*19330*/  SYNCS.PHASECHK.TRANS64.TRYWAIT P0, [R6+URZ], R5 ;  /* 0x00000005060075a7 */ /* 0x0022a4000800017f */
[----:B--2---:R-:W-:Y:S05]  /*19340*/  @!P0 NANOSLEEP.SYNCS 0x989680 ;  /* 0x009896800000895d */ /* 0x004fea0003900000 */
[----:B------:R-:W2:Y:S02]  /*19350*/  @!P0 SYNCS.PHASECHK.TRANS64 P0, [R6+URZ], R5 ;  /* 0x00000005060085a7 */ /* 0x000ea4000800007f */
[----:B--2---:R-:W-:Y:S05]  /*19360*/  @!P0 BRA `(.L_x_417) ;  /* 0xfffffffc00f08947 */ /* 0x004fea000383ffff */
[----:B------:R-:W-:Y:S05]  /*19370*/  BRA `(.L_x_432) ;  /* 0xfffffff800c47947 */ /* 0x000fea000383ffff */
.L_x_433:
[----:B------:R-:W-:-:S00]  /*19380*/  BRA `(.L_x_433) ;  /* 0xfffffffc00fc7947 */ /* 0x000fc0000383ffff */
[----:B------:R-:W-:-:S00]  /*19390*/  NOP ;  /* 0x0000000000007918 */ /* 0x000fc00000000000 */
        /* <DEDUP_REMOVED lines=14> */
.L_x_434:


//--------------------- .nv.shared._ZN7cutlass13device_kernelINS_4gemm6kernel13GemmUniversalIN4cute5tupleIJiiiiEEENS1_10collective13CollectiveMmaINS1_37MainloopSm90TmaGmmaWarpSpecializedFP8ILi8ENS5_IJNS4_1CILi1EEESB_SB_EEENS1_35KernelTmaWarpSpecializedCooperativeEEENS5_IJNSA_ILi256EEENSA_ILi176EEENSA_ILi64EEEEEENS_12float_e4m3_tENS5_IJlSB_lEEESJ_SK_NS4_8TiledMMAINS4_8MMA_AtomIJNS4_4SM904GMMA30MMA_64x16x32_F32E4M3E4M3_SS_TNILNSO_7ScaleInE1ELSQ_1EEEEEENS4_6LayoutINS5_IJNSA_ILi2EEESB_SB_EEENS5_IJSB_NSA_ILi0EEESW_EEEEENS5_IJNS4_10UnderscoreESZ_SZ_EEEEENS4_13SM90_TMA_LOADENS4_14ComposedLayoutINS4_7SwizzleILi2ELi4ELi3EEENS4_18smem_ptr_flag_bitsILi8EEENST_INS5_IJNSA_ILi8EEESH_EEENS5_IJSH_SB_EEEEEEEvNS4_8identityES12_S1C_vS1D_EENS_8epilogue10collective6detail29Sm90TmaWarpSpecializedAdapterINS1G_15DefaultEpilogueISJ_SK_SK_NS1F_6thread17LinearCombinationISJ_Li1EffLNS1K_9ScaleType4KindE0ELNS_15FloatRoundStyleE2ESJ_EENS1_15EpilogueDefaultEEEEEvvEEEEvNT_6ParamsE --------------------------
	.section	.nv.shared._ZN7cutlass13device_kernelINS_4gemm6kernel13GemmUniversalIN4cute5tupleIJiiiiEEENS1_10collective13CollectiveMmaINS1_37MainloopSm90TmaGmmaWarpSpecializedFP8ILi8ENS5_IJNS4_1CILi1EEESB_SB_EEENS1_35KernelTmaWarpSpecializedCooperativeEEENS5_IJNSA_ILi256EEENSA_ILi176EEENSA_ILi64EEEEEENS_12float_e4m3_tENS5_IJlSB_lEEESJ_SK_NS4_8TiledMMAINS4_8MMA_AtomIJNS4_4SM904GMMA30MMA_64x16x32_F32E4M3E4M3_SS_TNILNSO_7ScaleInE1ELSQ_1EEEEEENS4_6LayoutINS5_IJNSA_ILi2EEESB_SB_EEENS5_IJSB_NSA_ILi0EEESW_EEEEENS5_IJNS4_10UnderscoreESZ_SZ_EEEEENS4_13SM90_TMA_LOADENS4_14ComposedLayoutINS4_7SwizzleILi2ELi4ELi3EEENS4_18smem_ptr_flag_bitsILi8EEENST_INS5_IJNSA_ILi8EEESH_EEENS5_IJSH_SB_EEEEEEEvNS4_8identityES12_S1C_vS1D_EENS_8epilogue10collective6detail29Sm90TmaWarpSpecializedAdapterINS1G_15DefaultEpilogueISJ_SK_SK_NS1F_6thread17LinearCombinationISJ_Li1EffLNS1K_9ScaleType4KindE0ELNS_15FloatRoundStyleE2ESJ_EENS1_15EpilogueDefaultEEEEEvvEEEEvNT_6ParamsE,"aw",@nobits
	.sectionflags	@""
	.align	16
	.zero		1024


//--------------------- .nv.shared.reserved.0     --------------------------
	.section	.nv.shared.reserved.0,"aw",@nobits
	.weak		__nv_reservedSMEM_offset_0_alias
	.size		__nv_reservedSMEM_offset_0_alias, 0, 0
	.other		__nv_reservedSMEM_offset_0_alias,@"STO_CUDA_RESERVED_SHARED STV_DEFAULT"
__nv_reservedSMEM_offset_0_alias:
	.zero		0


//--------------------- .nv.global                --------------------------
	.section	.nv.global,"aw",@nobits
.nv.global:
	.type		_ZN39_INTERNAL_d3ec05c1_4_k_cu_c6fdedf0_60714cute1_E,@object
	.size		_ZN39_INTERNAL_d3ec05c1_4_k_cu_c6fdedf0_60714cute1_E,(_ZN39_INTERNAL_d3ec05c1_4_k_cu_c6fdedf0_60714cuda3std3__45__cpo6cbeginE - _ZN39_INTERNAL_d3ec05c1_4_k_cu_c6fdedf0_60714cute1_E)
_ZN39_INTERNAL_d3ec05c1_4_k_cu_c6fdedf0_60714cute1_E:
	.zero		1
	.type		_ZN39_INTERNAL_d3ec05c1_4_k_cu_c6fdedf0_60714cuda3std3__45__cpo6cbeginE,@object
	.size		_ZN39_INTERNAL_d3ec05c1_4_k_cu_c6fdedf0_60714cuda3std3__45__cpo6cbeginE,(_ZN39_INTERNAL_d3ec05c1_4_k_cu_c6fdedf0_60714cuda3std3__48in_placeE - _ZN39_INTERNAL_d3ec05c1_4_k_cu_c6fdedf0_60714cuda3std3__45__cpo6cbeginE)
_ZN39_INTERNAL_d3ec05c1_4_k_cu_c6fdedf0_60714cuda3std3__45__cpo6cbeginE:
	.zero		1
	.type		_ZN39_INTERNAL_d3ec05c1_4_k_cu_c6fdedf0_60714cuda3std3__48in_placeE,@object
	.size		_ZN39_INTERNAL_d3ec05c1_4_k_cu_c6fdedf0_60714cuda3std3__48in_placeE,(_ZN39_INTERNAL_d3ec05c1_4_k_cu_c6fdedf0_60714cuda3std6ranges3__45__cpo9iter_moveE - _ZN39_INTERNAL_d3ec05c1_4_k_cu_c6fdedf0_60714cuda3std3__48in_placeE)
_ZN39_INTERNAL_d3ec05c1_4_k_cu_c6fdedf0_60714cuda3std3__48in_placeE:
	.zero		1
	.type		_ZN39_INTERNAL_d3ec05c1_4_k_cu_c6fdedf0_60714cuda3std6ranges3__45__cpo9iter_moveE,@object
	.size		_ZN39_INTERNAL_d3ec05c1_4_k_cu_c6fdedf0_60714cuda3std6ranges3__45__cpo9iter_moveE,(_ZN39_INTERNAL_d3ec05c1_4_k_cu_c6fdedf0_60714cuda3std3__45__cpo5beginE - _ZN39_INTERNAL_d3ec05c1_4_k_cu_c6fdedf0_60714cuda3std6ranges3__45__cpo9iter_moveE)
_ZN39_INTERNAL_d3ec05c1_4_k_cu_c6fdedf0_60714cuda3std6ranges3__45__cpo9iter_moveE:
	.zero		1
	.type		_ZN39_INTERNAL_d3ec05c1_4_k_cu_c6fdedf0_60714cuda3std3__45__cpo5beginE,@object
	.size		_ZN39_INTERNAL_d3ec05c1_4_k_cu_c6fdedf0_60714cuda3std3__45__cpo5beginE,(_ZN39_INTERNAL_d3ec05c1_4_k_cu_c6fdedf0_60714cuda3std3__441_GLOBAL__N__d3ec05c1_4_k_cu_c6fdedf0_60716ignoreE - _ZN39_INTERNAL_d3ec05c1_4_k_cu_c6fdedf0_60714cuda3std3__45__cpo5beginE)
_ZN39_INTERNAL_d3ec05c1_4_k_cu_c6fdedf0_60714cuda3std3__45__cpo5beginE:
	.zero		1
	.type		_ZN39_INTERNAL_d3ec05c1_4_k_cu_c6fdedf0_60714cuda3std3__441_GLOBAL__N__d3ec05c1_4_k_cu_c6fdedf0_60716ignoreE,@object
	.size		_ZN39_INTERNAL_d3ec05c1_4_k_cu_c6fdedf0_60714cuda3std3__441_GLOBAL__N__d3ec05c1_4_k_cu_c6fdedf0_60716ignoreE,(_ZN39_INTERNAL_d3ec05c1_4_k_cu_c6fdedf0_60714cute7productE - _ZN39_INTERNAL_d3ec05c1_4_k_cu_c6fdedf0_60714cuda3std3__441_GLOBAL__N__d3ec05c1_4_k_cu_c6fdedf0_60716ignoreE)
_ZN39_INTERNAL_d3ec05c1_4_k_cu_c6fdedf0_60714cuda3std3__441_GLOBAL__N__d3ec05c1_4_k_cu_c6fdedf0_60716ignoreE:
	.zero		1
	.type		_ZN39_INTERNAL_d3ec05c1_4_k_cu_c6fdedf0_60714cute7productE,@object
	.size		_ZN39_INTERNAL_d3ec05c1_4_k_cu_c6fdedf0_60714cute7productE,(_ZN39_INTERNAL_d3ec05c1_4_k_cu_c6fdedf0_60714cuda3std3__45__cpo3endE - _ZN39_INTERNAL_d3ec05c1_4_k_cu_c6fdedf0_60714cute7productE)
_ZN39_INTERNAL_d3ec05c1_4_k_cu_c6fdedf0_60714cute7productE:
	.zero		1
	.type		_ZN39_INTERNAL_d3ec05c1_4_k_cu_c6fdedf0_60714cuda3std3__45__cpo3endE,@object
	.size		_ZN39_INTERNAL_d3ec05c1_4_k_cu_c6fdedf0_60714cuda3std3__45__cpo3endE,(_ZN39_INTERNAL_d3ec05c1_4_k_cu_c6fdedf0_60714cuda3std3__419piecewise_constructE - _ZN39_INTERNAL_d3ec05c1_4_k_cu_c6fdedf0_60714cuda3std3__45__cpo3endE)
_ZN39_INTERNAL_d3ec05c1_4_k_cu_c6fdedf0_60714cuda3std3__45__cpo3endE:
	.zero		1
	.type		_ZN39_INTERNAL_d3ec05c1_4_k_cu_c6fdedf0_60714cuda3std3__419piecewise_constructE,@object
	.size		_ZN39_INTERNAL_d3ec05c1_4_k_cu_c6fdedf0_60714cuda3std3__419piecewise_constructE,(_ZN39_INTERNAL_d3ec05c1_4_k_cu_c6fdedf0_60714cuda3std3__45__cpo4cendE - _ZN39_INTERNAL_d3ec05c1_4_k_cu_c6fdedf0_60714cuda3std3__419piecewise_constructE)
_ZN39_INTERNAL_d3ec05c1_4_k_cu_c6fdedf0_60714cuda3std3__419piecewise_constructE:
	.zero		1
	.type		_ZN39_INTERNAL_d3ec05c1_4_k_cu_c6fdedf0_60714cuda3std3__45__cpo4cendE,@object
	.size		_ZN39_INTERNAL_d3ec05c1_4_k_cu_c6fdedf0_60714cuda3std3__45__cpo4cendE,(_ZN39_INTERNAL_d3ec05c1_4_k_cu_c6fdedf0_60714cuda3std6ranges3__45__cpo4swapE - _ZN39_INTERNAL_d3ec05c1_4_k_cu_c6fdedf0_60714cuda3std3__45__cpo4cendE)
_ZN39_INTERNAL_d3ec05c1_4_k_cu_c6fdedf0_60714cuda3std3__45__cpo4cendE:
	.zero		1
	.type		_ZN39_INTERNAL_d3ec05c1_4_k_cu_c6fdedf0_60714cuda3std6ranges3__45__cpo4swapE,@object
	.size		_ZN39_INTERNAL_d3ec05c1_4_k_cu_c6fdedf0_60714cuda3std6ranges3__45__cpo4swapE,(.L_7 - _ZN39_INTERNAL_d3ec05c1_4_k_cu_c6fdedf0_60714cuda3std6ranges3__45__cpo4swapE)
_ZN39_INTERNAL_d3ec05c1_4_k_cu_c6fdedf0_60714cuda3std6ranges3__45__cpo4swapE:
	.zero		1
.L_7:


//--------------------- .nv.constant0._ZN7cutlass13device_kernelINS_4gemm6kernel13GemmUniversalIN4cute5tupleIJiiiiEEENS1_10collective13CollectiveMmaINS1_37MainloopSm90TmaGmmaWarpSpecializedFP8ILi8ENS5_IJNS4_1CILi1EEESB_SB_EEENS1_35KernelTmaWarpSpecializedCooperativeEEENS5_IJNSA_ILi256EEENSA_ILi176EEENSA_ILi64EEEEEENS_12float_e4m3_tENS5_IJlSB_lEEESJ_SK_NS4_8TiledMMAINS4_8MMA_AtomIJNS4_4SM904GMMA30MMA_64x16x32_F32E4M3E4M3_SS_TNILNSO_7ScaleInE1ELSQ_1EEEEEENS4_6LayoutINS5_IJNSA_ILi2EEESB_SB_EEENS5_IJSB_NSA_ILi0EEESW_EEEEENS5_IJNS4_10UnderscoreESZ_SZ_EEEEENS4_13SM90_TMA_LOADENS4_14ComposedLayoutINS4_7SwizzleILi2ELi4ELi3EEENS4_18smem_ptr_flag_bitsILi8EEENST_INS5_IJNSA_ILi8EEESH_EEENS5_IJSH_SB_EEEEEEEvNS4_8identityES12_S1C_vS1D_EENS_8epilogue10collective6detail29Sm90TmaWarpSpecializedAdapterINS1G_15DefaultEpilogueISJ_SK_SK_NS1F_6thread17LinearCombinationISJ_Li1EffLNS1K_9ScaleType4KindE0ELNS_15FloatRoundStyleE2ESJ_EENS1_15EpilogueDefaultEEEEEvvEEEEvNT_6ParamsE --------------------------
	.section	.nv.constant0._ZN7cutlass13device_kernelINS_4gemm6kernel13GemmUniversalIN4cute5tupleIJiiiiEEENS1_10collective13CollectiveMmaINS1_37MainloopSm90TmaGmmaWarpSpecializedFP8ILi8ENS5_IJNS4_1CILi1EEESB_SB_EEENS1_35KernelTmaWarpSpecializedCooperativeEEENS5_IJNSA_ILi256EEENSA_ILi176EEENSA_ILi64EEEEEENS_12float_e4m3_tENS5_IJlSB_lEEESJ_SK_NS4_8TiledMMAINS4_8MMA_AtomIJNS4_4SM904GMMA30MMA_64x16x32_F32E4M3E4M3_SS_TNILNSO_7ScaleInE1ELSQ_1EEEEEENS4_6LayoutINS5_IJNSA_ILi2EEESB_SB_EEENS5_IJSB_NSA_ILi0EEESW_EEEEENS5_IJNS4_10UnderscoreESZ_SZ_EEEEENS4_13SM90_TMA_LOADENS4_14ComposedLayoutINS4_7SwizzleILi2ELi4ELi3EEENS4_18smem_ptr_flag_bitsILi8EEENST_INS5_IJNSA_ILi8EEESH_EEENS5_IJSH_SB_EEEEEEEvNS4_8identityES12_S1C_vS1D_EENS_8epilogue10collective6detail29Sm90TmaWarpSpecializedAdapterINS1G_15DefaultEpilogueISJ_SK_SK_NS1F_6thread17LinearCombinationISJ_Li1EffLNS1K_9ScaleType4KindE0ELNS_15FloatRoundStyleE2ESJ_EENS1_15EpilogueDefaultEEEEEvvEEEEvNT_6ParamsE,"a",@progbits
	.sectionflags	@""
	.align	4
.nv.constant0._ZN7cutlass13device_kernelINS_4gemm6kernel13GemmUniversalIN4cute5tupleIJiiiiEEENS1_10collective13CollectiveMmaINS1_37MainloopSm90TmaGmmaWarpSpecializedFP8ILi8ENS5_IJNS4_1CILi1EEESB_SB_EEENS1_35KernelTmaWarpSpecializedCooperativeEEENS5_IJNSA_ILi256EEENSA_ILi176EEENSA_ILi64EEEEEENS_12float_e4m3_tENS5_IJlSB_lEEESJ_SK_NS4_8TiledMMAINS4_8MMA_AtomIJNS4_4SM904GMMA30MMA_64x16x32_F32E4M3E4M3_SS_TNILNSO_7ScaleInE1ELSQ_1EEEEEENS4_6LayoutINS5_IJNSA_ILi2EEESB_SB_EEENS5_IJSB_NSA_ILi0EEESW_EEEEENS5_IJNS4_10UnderscoreESZ_SZ_EEEEENS4_13SM90_TMA_LOADENS4_14ComposedLayoutINS4_7SwizzleILi2ELi4ELi3EEENS4_18smem_ptr_flag_bitsILi8EEENST_INS5_IJNSA_ILi8EEESH_EEENS5_IJSH_SB_EEEEEEEvNS4_8identityES12_S1C_vS1D_EENS_8epilogue10collective6detail29Sm90TmaWarpSpecializedAdapterINS1G_15DefaultEpilogueISJ_SK_SK_NS1F_6thread17LinearCombinationISJ_Li1EffLNS1K_9ScaleType4KindE0ELNS_15FloatRoundStyleE2ESJ_EENS1_15EpilogueDefaultEEEEEvvEEEEvNT_6ParamsE:
	.zero		1664


//--------------------- SYMBOLS --------------------------

	.type		.nv.reservedSmem.offset0,@object
	.size		.nv.reservedSmem.offset0,0x4
